	.target	sm_100a

	.elftype	@"ET_EXEC"


//--------------------- .note.nv.tkinfo           --------------------------
	.section	.note.nv.tkinfo,"",@"SHT_NOTE"
	.sectionflags	@"SHF_NOTE_NV_TKINFO"
	.tkinfo
        /*0018*/ 	.word	0x00000081
        /*0030*/ 	.string	""
        /*0030*/ 	.string	"ptxas-blackwell"
        /*0030*/ 	.string	"Cuda compilation tools, release 12.9, V12.9.86"
        /*0030*/ 	.string	"Build cuda_12.9.r12.9/compiler.36037853_0"
        /*0030*/ 	.string	"-v  -suppress-debug-info  -lineinfo  -arch sm_100a "



//--------------------- .note.nv.cuver            --------------------------
	.section	.note.nv.cuver,"",@"SHT_NOTE"
	.sectionflags	@"SHF_NOTE_NV_CUVER"
        /*0018*/ 	.short	0x0001
        /*001a*/ 	.short	0x0064
        /*001c*/ 	.short	0x0001
        /*001e*/ 	.short	0x0000
        /*0020*/ 	.short	0x0001
        /*0022*/ 	.short	0x0000


//--------------------- .nv.info                  --------------------------
	.section	.nv.info,"",@"SHT_CUDA_INFO"
	.align	4


	//----- nvinfo : EIATTR_REGCOUNT
	.align		4
        /*0000*/ 	.byte	0x04, 0x2f
        /*0002*/ 	.short	(.L_4 - .L_3)
	.align		4
.L_3:
        /*0004*/ 	.word	index@(gluon_tcgen05)
        /*0008*/ 	.word	0x00000087


	//----- nvinfo : EIATTR_FRAME_SIZE
	.align		4
.L_4:
        /*000c*/ 	.byte	0x04, 0x11
        /*000e*/ 	.short	(.L_6 - .L_5)
	.align		4
.L_5:
        /*0010*/ 	.word	index@($__internal_2_$__cuda_sm10x_tcgen05_guardrail_trap_unallocated_columns_being_dealloced)
        /*0014*/ 	.word	0x00000000


	//----- nvinfo : EIATTR_FRAME_SIZE
	.align		4
.L_6:
        /*0018*/ 	.byte	0x04, 0x11
        /*001a*/ 	.short	(.L_8 - .L_7)
	.align		4
.L_7:
        /*001c*/ 	.word	index@($__internal_1_$__cuda_sm10x_tcgen05_guardrail_trap_phase_invalid_during_alloc)
        /*0020*/ 	.word	0x00000000


	//----- nvinfo : EIATTR_FRAME_SIZE
	.align		4
.L_8:
        /*0024*/ 	.byte	0x04, 0x11
        /*0026*/ 	.short	(.L_10 - .L_9)
	.align		4
.L_9:
        /*0028*/ 	.word	index@($__internal_0_$__cuda_sm10x_tcgen05_guardrail_trap_col_being_dealloced_not_returned_by_alloc)
        /*002c*/ 	.word	0x00000000


	//----- nvinfo : EIATTR_FRAME_SIZE
	.align		4
.L_10:
        /*0030*/ 	.byte	0x04, 0x11
        /*0032*/ 	.short	(.L_12 - .L_11)
	.align		4
.L_11:
        /*0034*/ 	.word	index@(gluon_tcgen05)
        /*0038*/ 	.word	0x00000000


	//----- nvinfo : EIATTR_MIN_STACK_SIZE
	.align		4
.L_12:
        /*003c*/ 	.byte	0x04, 0x12
        /*003e*/ 	.short	(.L_14 - .L_13)
	.align		4
.L_13:
        /*0040*/ 	.word	index@(gluon_tcgen05)
        /*0044*/ 	.word	0x00000000
.L_14:


//--------------------- .nv.info.gluon_tcgen05    --------------------------
	.section	.nv.info.gluon_tcgen05,"",@"SHT_CUDA_INFO"
	.sectionflags	@""
	.align	4


	//----- nvinfo : EIATTR_CUDA_API_VERSION
	.align		4
        /*0000*/ 	.byte	0x04, 0x37
        /*0002*/ 	.short	(.L_16 - .L_15)
.L_15:
        /*0004*/ 	.word	0x00000081


	//----- nvinfo : EIATTR_KPARAM_INFO
	.align		4
.L_16:
        /*0008*/ 	.byte	0x04, 0x17
        /*000a*/ 	.short	(.L_18 - .L_17)
.L_17:
        /*000c*/ 	.word	0x00000000
        /*0010*/ 	.short	0x000a
        /*0012*/ 	.short	0x0048
        /*0014*/ 	.byte	0x00, 0xf4, 0x21, 0x00


	//----- nvinfo : EIATTR_KPARAM_INFO
	.align		4
.L_18:
        /*0018*/ 	.byte	0x04, 0x17
        /*001a*/ 	.short	(.L_20 - .L_19)
.L_19:
        /*001c*/ 	.word	0x00000000
        /*0020*/ 	.short	0x0009
        /*0022*/ 	.short	0x0040
        /*0024*/ 	.byte	0x00, 0xf4, 0x21, 0x00


	//----- nvinfo : EIATTR_KPARAM_INFO
	.align		4
.L_20:
        /*0028*/ 	.byte	0x04, 0x17
        /*002a*/ 	.short	(.L_22 - .L_21)
.L_21:
        /*002c*/ 	.word	0x00000000
        /*0030*/ 	.short	0x0008
        /*0032*/ 	.short	0x0038
        /*0034*/ 	.byte	0x00, 0xf0, 0x21, 0x00


	//----- nvinfo : EIATTR_KPARAM_INFO
	.align		4
.L_22:
        /*0038*/ 	.byte	0x04, 0x17
        /*003a*/ 	.short	(.L_24 - .L_23)
.L_23:
        /*003c*/ 	.word	0x00000000
        /*0040*/ 	.short	0x0007
        /*0042*/ 	.short	0x0030
        /*0044*/ 	.byte	0x00, 0xf0, 0x21, 0x00


	//----- nvinfo : EIATTR_KPARAM_INFO
	.align		4
.L_24:
        /*0048*/ 	.byte	0x04, 0x17
        /*004a*/ 	.short	(.L_26 - .L_25)
.L_25:
        /*004c*/ 	.word	0x00000000
        /*0050*/ 	.short	0x0006
        /*0052*/ 	.short	0x0028
        /*0054*/ 	.byte	0x00, 0xf0, 0x21, 0x00


	//----- nvinfo : EIATTR_KPARAM_INFO
	.align		4
.L_26:
        /*0058*/ 	.byte	0x04, 0x17
        /*005a*/ 	.short	(.L_28 - .L_27)
.L_27:
        /*005c*/ 	.word	0x00000000
        /*0060*/ 	.short	0x0005
        /*0062*/ 	.short	0x0020
        /*0064*/ 	.byte	0x00, 0xf0, 0x11, 0x00


	//----- nvinfo : EIATTR_KPARAM_INFO
	.align		4
.L_28:
        /*0068*/ 	.byte	0x04, 0x17
        /*006a*/ 	.short	(.L_30 - .L_29)
.L_29:
        /*006c*/ 	.word	0x00000000
        /*0070*/ 	.short	0x0004
        /*0072*/ 	.short	0x001c
        /*0074*/ 	.byte	0x00, 0xf0, 0x11, 0x00


	//----- nvinfo : EIATTR_KPARAM_INFO
	.align		4
.L_30:
        /*0078*/ 	.byte	0x04, 0x17
        /*007a*/ 	.short	(.L_32 - .L_31)
.L_31:
        /*007c*/ 	.word	0x00000000
        /*0080*/ 	.short	0x0003
        /*0082*/ 	.short	0x0018
        /*0084*/ 	.byte	0x00, 0xf0, 0x11, 0x00


	//----- nvinfo : EIATTR_KPARAM_INFO
	.align		4
.L_32:
        /*0088*/ 	.byte	0x04, 0x17
        /*008a*/ 	.short	(.L_34 - .L_33)
.L_33:
        /*008c*/ 	.word	0x00000000
        /*0090*/ 	.short	0x0002
        /*0092*/ 	.short	0x0010
        /*0094*/ 	.byte	0x00, 0xf4, 0x21, 0x00


	//----- nvinfo : EIATTR_KPARAM_INFO
	.align		4
.L_34:
        /*0098*/ 	.byte	0x04, 0x17
        /*009a*/ 	.short	(.L_36 - .L_35)
.L_35:
        /*009c*/ 	.word	0x00000000
        /*00a0*/ 	.short	0x0001
        /*00a2*/ 	.short	0x0008
        /*00a4*/ 	.byte	0x00, 0xf4, 0x21, 0x00


	//----- nvinfo : EIATTR_KPARAM_INFO
	.align		4
.L_36:
        /*00a8*/ 	.byte	0x04, 0x17
        /*00aa*/ 	.short	(.L_38 - .L_37)
.L_37:
        /*00ac*/ 	.word	0x00000000
        /*00b0*/ 	.short	0x0000
        /*00b2*/ 	.short	0x0000
        /*00b4*/ 	.byte	0x00, 0xf4, 0x21, 0x00


	//----- nvinfo : EIATTR_AT_ENTRY_FRAGMENTS
	.align		4
.L_38:
        /*00b8*/ 	.byte	0x04, 0x4f
        /*00ba*/ 	.short	(.L_40 - .L_39)


	//   ....[0]....
.L_39:
        /*00bc*/ 	.word	0x00000004


	//----- nvinfo : EIATTR_RESERVED_SMEM_USED
	.align		4
.L_40:
        /*00c0*/ 	.byte	0x01, 0x41
	.zero		2


	//----- nvinfo : EIATTR_SPARSE_MMA_MASK
	.align		4
        /*00c4*/ 	.byte	0x03, 0x50
        /*00c6*/ 	.short	0x0000


	//----- nvinfo : EIATTR_TCGEN05_1CTA_USED
	.align		4
        /*00c8*/ 	.byte	0x01, 0x51
	.zero		2


	//----- nvinfo : EIATTR_MAXREG_COUNT
	.align		4
        /*00cc*/ 	.byte	0x03, 0x1b
        /*00ce*/ 	.short	0x00ff


	//----- nvinfo : EIATTR_NUM_BARRIERS
	.align		4
        /*00d0*/ 	.byte	0x02, 0x4c
        /*00d2*/ 	.byte	0x01
	.zero		1


	//----- nvinfo : EIATTR_INT_WARP_WIDE_INSTR_OFFSETS
	.align		4
        /*00d4*/ 	.byte	0x04, 0x31
        /*00d6*/ 	.short	(.L_42 - .L_41)


	//   ....[0]....
.L_41:
        /*00d8*/ 	.word	0x00001750


	//   ....[1]....
        /*00dc*/ 	.word	0x00001770


	//   ....[2]....
        /*00e0*/ 	.word	0x000017f0


	//   ....[3]....
        /*00e4*/ 	.word	0x00001bf0


	//   ....[4]....
        /*00e8*/ 	.word	0x00001c00


	//   ....[5]....
        /*00ec*/ 	.word	0x00001c50


	//   ....[6]....
        /*00f0*/ 	.word	0x00001c60


	//   ....[7]....
        /*00f4*/ 	.word	0x00002080


	//   ....[8]....
        /*00f8*/ 	.word	0x00002090


	//   ....[9]....
        /*00fc*/ 	.word	0x00002210


	//   ....[10]....
        /*0100*/ 	.word	0x00002260


	//   ....[11]....
        /*0104*/ 	.word	0x00002290


	//   ....[12]....
        /*0108*/ 	.word	0x000022c0


	//   ....[13]....
        /*010c*/ 	.word	0x00002780


	//   ....[14]....
        /*0110*/ 	.word	0x00002790


	//   ....[15]....
        /*0114*/ 	.word	0x00002b20


	//   ....[16]....
        /*0118*/ 	.word	0x00002b30


	//   ....[17]....
        /*011c*/ 	.word	0x000032a0


	//   ....[18]....
        /*0120*/ 	.word	0x000032f0


	//----- nvinfo : EIATTR_COOP_GROUP_MASK_REGIDS
	.align		4
.L_42:
        /*0124*/ 	.byte	0x04, 0x29
        /*0126*/ 	.short	(.L_44 - .L_43)


	//   ....[0]....
.L_43:
        /*0128*/ 	.word	0xffffffff


	//   ....[1]....
        /*012c*/ 	.word	0xffffffff


	//   ....[2]....
        /*0130*/ 	.word	0xffffffff


	//   ....[3]....
        /*0134*/ 	.word	0xffffffff


	//   ....[4]....
        /*0138*/ 	.word	0xffffffff


	//   ....[5]....
        /*013c*/ 	.word	0xffffffff


	//   ....[6]....
        /*0140*/ 	.word	0xffffffff


	//   ....[7]....
        /*0144*/ 	.word	0xffffffff


	//   ....[8]....
        /*0148*/ 	.word	0xffffffff


	//   ....[9]....
        /*014c*/ 	.word	0xffffffff


	//----- nvinfo : EIATTR_COOP_GROUP_INSTR_OFFSETS
	.align		4
.L_44:
        /*0150*/ 	.byte	0x04, 0x28
        /*0152*/ 	.short	(.L_46 - .L_45)


	//   ....[0]....
.L_45:
        /*0154*/ 	.word	0x00000050


	//   ....[1]....
        /*0158*/ 	.word	0x00000310


	//   ....[2]....
        /*015c*/ 	.word	0x00000500


	//   ....[3]....
        /*0160*/ 	.word	0x000009a0


	//   ....[4]....
        /*0164*/ 	.word	0x00000ae0


	//   ....[5]....
        /*0168*/ 	.word	0x00000fe0


	//   ....[6]....
        /*016c*/ 	.word	0x00001120


	//   ....[7]....
        /*0170*/ 	.word	0x00001610


	//   ....[8]....
        /*0174*/ 	.word	0x00003130


	//   ....[9]....
        /*0178*/ 	.word	0x000033a0


	//----- nvinfo : EIATTR_VRC_CTA_INIT_COUNT
	.align		4
.L_46:
        /*017c*/ 	.byte	0x02, 0x4a
        /*017e*/ 	.byte	0x80
	.zero		1


	//----- nvinfo : EIATTR_MBARRIER_INSTR_OFFSETS
	.align		4
        /*0180*/ 	.byte	0x04, 0x39
        /*0182*/ 	.short	(.L_48 - .L_47)


	//   ....[0]....
.L_47:
        /*0184*/ 	.word	0x00001810
        /*0188*/ 	.word	0x000000ff
        /*018c*/ 	.word	0x00060000
        /*0190*/ 	.short	0x0100
        /*0192*/ 	.byte	0x0b
	.zero		1


	//   ....[1]....
        /*0194*/ 	.word	0x00001820
        /*0198*/ 	.word	0x000000ff
        /*019c*/ 	.word	0x00060020
        /*01a0*/ 	.short	0x0100
        /*01a2*/ 	.byte	0x0b
	.zero		1


	//   ....[2]....
        /*01a4*/ 	.word	0x000018d0
        /*01a8*/ 	.word	0x000000ff
        /*01ac*/ 	.word	0x00060008
        /*01b0*/ 	.short	0x0100
        /*01b2*/ 	.byte	0x0b
	.zero		1


	//   ....[3]....
        /*01b4*/ 	.word	0x000018e0
        /*01b8*/ 	.word	0x000000ff
        /*01bc*/ 	.word	0x00060028
        /*01c0*/ 	.short	0x0100
        /*01c2*/ 	.byte	0x0b
	.zero		1


	//   ....[4]....
        /*01c4*/ 	.word	0x000019c0
        /*01c8*/ 	.word	0x000000ff
        /*01cc*/ 	.word	0x00060010
        /*01d0*/ 	.short	0x0100
        /*01d2*/ 	.byte	0x0b
	.zero		1


	//   ....[5]....
        /*01d4*/ 	.word	0x000019d0
        /*01d8*/ 	.word	0x000000ff
        /*01dc*/ 	.word	0x00060030
        /*01e0*/ 	.short	0x0100
        /*01e2*/ 	.byte	0x0b
	.zero		1


	//   ....[6]....
        /*01e4*/ 	.word	0x00001ae0
        /*01e8*/ 	.word	0x000000ff
        /*01ec*/ 	.word	0x00060018
        /*01f0*/ 	.short	0x0100
        /*01f2*/ 	.byte	0x0b
	.zero		1


	//   ....[7]....
        /*01f4*/ 	.word	0x00001af0
        /*01f8*/ 	.word	0x000000ff
        /*01fc*/ 	.word	0x00060038
        /*0200*/ 	.short	0x0100
        /*0202*/ 	.byte	0x0b
	.zero		1


	//   ....[8]....
        /*0204*/ 	.word	0x00001cf0
        /*0208*/ 	.word	0x000000ff
        /*020c*/ 	.word	0x00060000
        /*0210*/ 	.short	0x010a
        /*0212*/ 	.byte	0x0b
	.zero		1


	//   ....[9]....
        /*0214*/ 	.word	0x000020e0
        /*0218*/ 	.word	0x000000ff
        /*021c*/ 	.word	0x00060020
        /*0220*/ 	.short	0x010a
        /*0222*/ 	.byte	0x0b
	.zero		1


	//   ....[10]....
        /*0224*/ 	.word	0x00002340
        /*0228*/ 	.word	0x000000ff
        /*022c*/ 	.word	0x00060000
        /*0230*/ 	.short	0x010a
        /*0232*/ 	.byte	0x2a
	.zero		1


	//   ....[11]....
        /*0234*/ 	.word	0x000027d0
        /*0238*/ 	.word	0x000000ff
        /*023c*/ 	.word	0x00060020
        /*0240*/ 	.short	0x010a
        /*0242*/ 	.byte	0x2a
	.zero		1


	//   ....[12]....
        /*0244*/ 	.word	0x000028a0
        /*0248*/ 	.word	0x000000ff
        /*024c*/ 	.word	0x00060000
        /*0250*/ 	.short	0x0108
        /*0252*/ 	.byte	0x0b
	.zero		1


	//   ....[13]....
        /*0254*/ 	.word	0x000028b0
        /*0258*/ 	.word	0x000000ff
        /*025c*/ 	.word	0x00060020
        /*0260*/ 	.short	0x0108
        /*0262*/ 	.byte	0x0b
	.zero		1


	//   ....[14]....
        /*0264*/ 	.word	0x00002900
        /*0268*/ 	.word	0x000000ff
        /*026c*/ 	.word	0x00060008
        /*0270*/ 	.short	0x0108
        /*0272*/ 	.byte	0x0b
	.zero		1


	//   ....[15]....
        /*0274*/ 	.word	0x00002910
        /*0278*/ 	.word	0x000000ff
        /*027c*/ 	.word	0x00060028
        /*0280*/ 	.short	0x0108
        /*0282*/ 	.byte	0x0b
	.zero		1


	//   ....[16]....
        /*0284*/ 	.word	0x00002960
        /*0288*/ 	.word	0x000000ff
        /*028c*/ 	.word	0x00060010
        /*0290*/ 	.short	0x0108
        /*0292*/ 	.byte	0x0b
	.zero		1


	//   ....[17]....
        /*0294*/ 	.word	0x00002970
        /*0298*/ 	.word	0x000000ff
        /*029c*/ 	.word	0x00060030
        /*02a0*/ 	.short	0x0108
        /*02a2*/ 	.byte	0x0b
	.zero		1


	//   ....[18]....
        /*02a4*/ 	.word	0x000029c0
        /*02a8*/ 	.word	0x000000ff
        /*02ac*/ 	.word	0x00060018
        /*02b0*/ 	.short	0x0108
        /*02b2*/ 	.byte	0x0b
	.zero		1


	//   ....[19]....
        /*02b4*/ 	.word	0x000029d0
        /*02b8*/ 	.word	0x000000ff
        /*02bc*/ 	.word	0x00060038
        /*02c0*/ 	.short	0x0108
        /*02c2*/ 	.byte	0x0b
	.zero		1


	//   ....[20]....
        /*02c4*/ 	.word	0x000033c0
        /*02c8*/ 	.word	0x000000ff
        /*02cc*/ 	.word	0x00060000
        /*02d0*/ 	.short	0x010a
        /*02d2*/ 	.byte	0x0b
	.zero		1


	//   ....[21]....
        /*02d4*/ 	.word	0x000033f0
        /*02d8*/ 	.word	0x000000ff
        /*02dc*/ 	.word	0x00060020
        /*02e0*/ 	.short	0x010a
        /*02e2*/ 	.byte	0x0b
	.zero		1


	//   ....[22]....
        /*02e4*/ 	.word	0x00003420
        /*02e8*/ 	.word	0x000000ff
        /*02ec*/ 	.word	0x00060000
        /*02f0*/ 	.short	0x010a
        /*02f2*/ 	.byte	0x2a
	.zero		1


	//   ....[23]....
        /*02f4*/ 	.word	0x00003450
        /*02f8*/ 	.word	0x000000ff
        /*02fc*/ 	.word	0x00060020
        /*0300*/ 	.short	0x010a
        /*0302*/ 	.byte	0x2a
	.zero		1


	//----- nvinfo : EIATTR_NUM_MBARRIERS
	.align		4
.L_48:
        /*0304*/ 	.byte	0x03, 0x38
        /*0306*/ 	.short	0x0008


	//----- nvinfo : EIATTR_EXIT_INSTR_OFFSETS
	.align		4
        /*0308*/ 	.byte	0x04, 0x1c
        /*030a*/ 	.short	(.L_50 - .L_49)


	//   ....[0]....
.L_49:
        /*030c*/ 	.word	0x000033b0


	//----- nvinfo : EIATTR_REQNTID
	.align		4
.L_50:
        /*0310*/ 	.byte	0x04, 0x10
        /*0312*/ 	.short	(.L_52 - .L_51)
.L_51:
        /*0314*/ 	.word	0x00000100
        /*0318*/ 	.word	0x00000001
        /*031c*/ 	.word	0x00000001


	//----- nvinfo : EIATTR_CRS_STACK_SIZE
	.align		4
.L_52:
        /*0320*/ 	.byte	0x04, 0x1e
        /*0322*/ 	.short	(.L_54 - .L_53)
.L_53:
        /*0324*/ 	.word	0x00000000


	//----- nvinfo : EIATTR_CBANK_PARAM_SIZE
	.align		4
.L_54:
        /*0328*/ 	.byte	0x03, 0x19
        /*032a*/ 	.short	0x0050


	//----- nvinfo : EIATTR_PARAM_CBANK
	.align		4
        /*032c*/ 	.byte	0x04, 0x0a
        /*032e*/ 	.short	(.L_56 - .L_55)
	.align		4
.L_55:
        /*0330*/ 	.word	index@(.nv.constant0.gluon_tcgen05)
        /*0334*/ 	.short	0x0380
        /*0336*/ 	.short	0x0050


	//----- nvinfo : EIATTR_SW_WAR
	.align		4
.L_56:
        /*0338*/ 	.byte	0x04, 0x36
        /*033a*/ 	.short	(.L_58 - .L_57)
.L_57:
        /*033c*/ 	.word	0x00000008
.L_58:


//--------------------- .nv.compat                --------------------------
	.section	.nv.compat,"",@"SHT_CUDA_COMPAT_INFO"
	.align	4
        /*0000*/ 	.byte	0x02, 0x02, 0x02, 0x00, 0x02, 0x05, 0x05, 0x00, 0x02, 0x03, 0x03, 0x00, 0x02, 0x06, 0x01, 0x00


//--------------------- .nv.callgraph             --------------------------
	.section	.nv.callgraph,"",@"SHT_CUDA_CALLGRAPH"
	.align	4
	.sectionentsize	8
	.align		4
        /*0000*/ 	.word	0x00000000
	.align		4
        /*0004*/ 	.word	0xffffffff
	.align		4
        /*0008*/ 	.word	0x00000000
	.align		4
        /*000c*/ 	.word	0xfffffffe
	.align		4
        /*0010*/ 	.word	0x00000000
	.align		4
        /*0014*/ 	.word	0xfffffffd
	.align		4
        /*0018*/ 	.word	0x00000000
	.align		4
        /*001c*/ 	.word	0xfffffffc


//--------------------- .text.gluon_tcgen05       --------------------------
	.section	.text.gluon_tcgen05,"ax",@progbits
	.align	128
        .global         gluon_tcgen05
        .type           gluon_tcgen05,@function
        .size           gluon_tcgen05,(.L_x_85 - gluon_tcgen05)
        .other          gluon_tcgen05,@"STO_CUDA_ENTRY STV_DEFAULT"
gluon_tcgen05:
.text.gluon_tcgen05:
[----:B------:R-:W1:Y:S01]  /*0000*/  LDC R1, c[0x0][0x37c] ;  /* 0x0000df00ff017b82 */ /* 0x000e620000000800 */
[----:B------:R-:W2:Y:S02]  /*0010*/  S2R R0, SR_TID.X ;  /* 0x0000000000007919 */ /* 0x000ea40000002100 */
[----:B--2---:R-:W-:-:S13]  /*0020*/  ISETP.GE.U32.AND P2, PT, R0, 0x20, PT ;  /* 0x000000200000780c */ /* 0x004fda0003f46070 */
[----:B------:R-:W-:Y:S05]  /*0030*/  @P2 BRA `(.L_x_0) ;  /* 0x0000000000b82947 */ /* 0x000fea0003800000 */
[----:B------:R-:W2:Y:S01]  /*0040*/  S2UR UR6, SR_CgaCtaId ;  /* 0x00000000000679c3 */ /* 0x000ea20000008800 */
[----:B------:R-:W-:Y:S01]  /*0050*/  NOP ;  /* 0x0000000000007918 */ /* 0x000fe20000000000 */
[----:B------:R-:W-:Y:S02]  /*0060*/  UMOV UR4, 0x40 ;  /* 0x0000004000047882 */ /* 0x000fe40000000000 */
[----:B--2---:R-:W-:-:S09]  /*0070*/  ULEA UR4, UR6, UR4, 0x18 ;  /* 0x0000000406047291 */ /* 0x004fd2000f8ec0ff */
[----:B------:R-:W2:Y:S01]  /*0080*/  LDS.U8 R2, [UR4] ;  /* 0x00000004ff027984 */ /* 0x000ea20008000000 */
[----:B------:R-:W-:Y:S02]  /*0090*/  UMOV UR4, 0x400 ;  /* 0x0000040000047882 */ /* 0x000fe40000000000 */
[----:B------:R-:W-:Y:S01]  /*00a0*/  ULEA UR4, UR6, UR4, 0x18 ;  /* 0x0000000406047291 */ /* 0x000fe2000f8ec0ff */
[----:B--2---:R-:W-:-:S13]  /*00b0*/  ISETP.NE.AND P0, PT, R2, RZ, PT ;  /* 0x000000ff0200720c */ /* 0x004fda0003f05270 */
[----:B------:R-:W-:Y:S05]  /*00c0*/  @P0 BRA `(.L_x_1) ;  /* 0x00000000007c0947 */ /* 0x000fea0003800000 */
[----:B------:R-:W-:-:S13]  /*00d0*/  ELECT P0, URZ, PT ;  /* 0x0000000000ff782f */ /* 0x000fda0003800000 */
[----:B------:R-:W-:Y:S05]  /*00e0*/  @!P0 BRA `(.L_x_2) ;  /* 0x0000000000848947 */ /* 0x000fea0003800000 */
[----:B------:R-:W-:Y:S01]  /*00f0*/  UMOV UR5, 0x8 ;  /* 0x0000000800057882 */ /* 0x000fe20000000000 */
[----:B------:R-:W-:Y:S02]  /*0100*/  IMAD.MOV.U32 R5, RZ, RZ, 0x1 ;  /* 0x00000001ff057424 */ /* 0x000fe400078e00ff */
[----:B------:R-:W-:Y:S02]  /*0110*/  IMAD.MOV.U32 R3, RZ, RZ, 0xff ;  /* 0x000000ffff037424 */ /* 0x000fe400078e00ff */
[----:B------:R-:W-:Y:S04]  /*0120*/  DEPBAR.LE SB2, 0x36 ;  /* 0x0000ad800000791a */ /* 0x000fe80000000000 */
[----:B------:R-:W2:Y:S02]  /*0130*/  UTCATOMSWS.FIND_AND_SET.ALIGN UP0, UR5, UR5 ;  /* 0x00000005000575e3 */ /* 0x000ea40008000800 */
[----:B--2---:R-:W-:-:S04]  /*0140*/  PLOP3.LUT P0, PT, PT, PT, UP0, 0x80, 0x8 ;  /* 0x000000000008781c */ /* 0x004fc80003f0f008 */
[----:B------:R-:W-:-:S04]  /*0150*/  SEL R2, RZ, 0xffffffff, !P0 ;  /* 0xffffffffff027807 */ /* 0x000fc80004000000 */
[----:B------:R-:W-:Y:S01]  /*0160*/  ISETP.NE.AND P0, PT, R2, RZ, PT ;  /* 0x000000ff0200720c */ /* 0x000fe20003f05270 */
[----:B------:R-:W-:-:S12]  /*0170*/  IMAD.U32 R2, RZ, RZ, UR5 ;  /* 0x00000005ff027e24 */ /* 0x000fd8000f8e00ff */
[----:B------:R-:W-:Y:S05]  /*0180*/  @P0 BRA `(.L_x_3) ;  /* 0x0000000000240947 */ /* 0x000fea0003800000 */
.L_x_4:
[----:B------:R-:W-:Y:S05]  /*0190*/  NANOSLEEP 0x64 ;  /* 0x000000640000795d */ /* 0x000fea0003800000 */
[----:B------:R-:W-:-:S05]  /*01a0*/  UMOV UR5, 0x8 ;  /* 0x0000000800057882 */ /* 0x000fca0000000000 */
[----:B------:R-:W-:Y:S04]  /*01b0*/  DEPBAR.LE SB2, 0x36 ;  /* 0x0000ad800000791a */ /* 0x000fe80000000000 */
[----:B------:R-:W2:Y:S02]  /*01c0*/  UTCATOMSWS.FIND_AND_SET.ALIGN UP0, UR5, UR5 ;  /* 0x00000005000575e3 */ /* 0x000ea40008000800 */
[----:B--2---:R-:W-:-:S04]  /*01d0*/  PLOP3.LUT P0, PT, PT, PT, UP0, 0x80, 0x8 ;  /* 0x000000000008781c */ /* 0x004fc80003f0f008 */
[----:B------:R-:W-:-:S04]  /*01e0*/  SEL R2, RZ, 0xffffffff, !P0 ;  /* 0xffffffffff027807 */ /* 0x000fc80004000000 */
[----:B------:R-:W-:Y:S01]  /*01f0*/  ISETP.NE.AND P0, PT, R2, RZ, PT ;  /* 0x000000ff0200720c */ /* 0x000fe20003f05270 */
[----:B------:R-:W-:-:S12]  /*0200*/  IMAD.U32 R2, RZ, RZ, UR5 ;  /* 0x00000005ff027e24 */ /* 0x000fd8000f8e00ff */
[----:B------:R-:W-:Y:S05]  /*0210*/  @!P0 BRA `(.L_x_4) ;  /* 0xfffffffc00dc8947 */ /* 0x000fea000383ffff */
.L_x_3:
[C---:B------:R-:W-:Y:S01]  /*0220*/  VIADD R4, R2.reuse, 0x10 ;  /* 0x0000001002047836 */ /* 0x040fe20000000000 */
[----:B------:R-:W-:Y:S01]  /*0230*/  UMOV UR5, 0x50 ;  /* 0x0000005000057882 */ /* 0x000fe20000000000 */
[----:B------:R-:W-:Y:S01]  /*0240*/  SHF.L.U32 R3, R3, R2, RZ ;  /* 0x0000000203037219 */ /* 0x000fe200000006ff */
[----:B------:R-:W-:Y:S01]  /*0250*/  ULEA UR5, UR6, UR5, 0x18 ;  /* 0x0000000506057291 */ /* 0x000fe2000f8ec0ff */
[----:B------:R-:W-:Y:S01]  /*0260*/  IMAD.SHL.U32 R2, R2, 0x20, RZ ;  /* 0x0000002002027824 */ /* 0x000fe200078e00ff */
[----:B------:R-:W-:-:S04]  /*0270*/  SHF.L.U32 R4, R5, R4, RZ ;  /* 0x0000000405047219 */ /* 0x000fc800000006ff */
[----:B------:R-:W-:-:S05]  /*0280*/  LOP3.LUT R3, R4, R3, RZ, 0xfc, !PT ;  /* 0x0000000304037212 */ /* 0x000fca00078efcff */
[----:B------:R2:W-:Y:S04]  /*0290*/  ATOMS.OR RZ, [UR5], R3 ;  /* 0x00000003ffff798c */ /* 0x0005e8000b000005 */
[----:B------:R2:W-:Y:S01]  /*02a0*/  STS [UR4], R2 ;  /* 0x00000002ff007988 */ /* 0x0005e20008000804 */
[----:B------:R-:W-:Y:S05]  /*02b0*/  BRA `(.L_x_2) ;  /* 0x0000000000107947 */ /* 0x000fea0003800000 */
.L_x_1:
[----:B------:R-:W-:Y:S01]  /*02c0*/  IMAD.MOV.U32 R3, RZ, RZ, -0x1 ;  /* 0xffffffffff037424 */ /* 0x000fe200078e00ff */
[----:B------:R-:W-:-:S04]  /*02d0*/  MOV R2, 0x300 ;  /* 0x0000030000027802 */ /* 0x000fc80000000f00 */
[----:B------:R2:W-:Y:S03]  /*02e0*/  STS [UR4], R3 ;  /* 0x00000003ff007988 */ /* 0x0005e60008000804 */
[----:B-12---:R-:W-:Y:S05]  /*02f0*/  CALL.REL.NOINC `($__internal_1_$__cuda_sm10x_tcgen05_guardrail_trap_phase_invalid_during_alloc) ;  /* 0x00000030006c7944 */ /* 0x006fea0003c00000 */
.L_x_2:
[----:B------:R-:W-:Y:S05]  /*0300*/  WARPSYNC.ALL ;  /* 0x0000000000007948 */ /* 0x000fea0003800000 */
[----:B------:R-:W-:Y:S01]  /*0310*/  NOP ;  /* 0x0000000000007918 */ /* 0x000fe20000000000 */
.L_x_0:
[----:B------:R-:W3:Y:S08]  /*0320*/  S2UR UR4, SR_CgaCtaId ;  /* 0x00000000000479c3 */ /* 0x000ef00000008800 */
[----:B------:R-:W-:Y:S01]  /*0330*/  BAR.SYNC.DEFER_BLOCKING 0x0 ;  /* 0x0000000000007b1d */ /* 0x000fe20000010000 */
[----:B------:R-:W-:-:S05]  /*0340*/  LOP3.LUT R132, R0, 0xff, RZ, 0xc0, !PT ;  /* 0x000000ff00847812 */ /* 0x000fca00078ec0ff */
[----:B------:R-:W-:Y:S02]  /*0350*/  UMOV UR11, 0x400 ;  /* 0x00000400000b7882 */ /* 0x000fe40000000000 */
[----:B------:R-:W4:Y:S08]  /*0360*/  LDC R4, c[0x0][0x398] ;  /* 0x0000e600ff047b82 */ /* 0x000f300000000800 */
[----:B------:R-:W5:Y:S01]  /*0370*/  LDC R12, c[0x0][0x3a0] ;  /* 0x0000e800ff0c7b82 */ /* 0x000f620000000800 */
[----:B---3--:R-:W-:-:S07]  /*0380*/  ULEA UR11, UR4, UR11, 0x18 ;  /* 0x0000000b040b7291 */ /* 0x008fce000f8ec0ff */
[----:B------:R-:W3:Y:S02]  /*0390*/  S2UR UR7, SR_CTAID.Y ;  /* 0x00000000000779c3 */ /* 0x000ee40000002600 */
[----:B--2---:R-:W2:Y:S06]  /*03a0*/  LDS R3, [UR11] ;  /* 0x0000000bff037984 */ /* 0x004eac0008000800 */
[----:B------:R-:W-:Y:S06]  /*03b0*/  BAR.SYNC.DEFER_BLOCKING 0x0 ;  /* 0x0000000000007b1d */ /* 0x000fec0000010000 */
[----:B------:R-:W-:Y:S05]  /*03c0*/  @P2 BRA `(.L_x_5) ;  /* 0x0000000000182947 */ /* 0x000fea0003800000 */
[----:B------:R-:W-:Y:S01]  /*03d0*/  ELECT P0, URZ, PT ;  /* 0x0000000000ff782f */ /* 0x000fe20003800000 */
[----:B------:R-:W-:Y:S01]  /*03e0*/  IMAD.MOV.U32 R2, RZ, RZ, 0x1 ;  /* 0x00000001ff027424 */ /* 0x000fe200078e00ff */
[----:B------:R-:W-:Y:S01]  /*03f0*/  UMOV UR5, 0x40 ;  /* 0x0000004000057882 */ /* 0x000fe20000000000 */
[----:B------:R-:W-:Y:S01]  /*0400*/  UVIRTCOUNT.DEALLOC.SMPOOL 0x80 ;  /* 0x000000800000784c */ /* 0x000fe20000000000 */
[----:B------:R-:W-:-:S09]  /*0410*/  ULEA UR5, UR4, UR5, 0x18 ;  /* 0x0000000504057291 */ /* 0x000fd2000f8ec0ff */
[----:B------:R5:W-:Y:S03]  /*0420*/  @P0 STS.U8 [UR5], R2 ;  /* 0x00000002ff000988 */ /* 0x000be60008000005 */
.L_x_5:
[----:B------:R-:W5:Y:S01]  /*0430*/  S2UR UR4, SR_CTAID.Z ;  /* 0x00000000000479c3 */ /* 0x000f620000002700 */
[----:B------:R-:W4:Y:S01]  /*0440*/  LDCU UR5, c[0x0][0x370] ;  /* 0x00006e00ff0577ac */ /* 0x000f220008000800 */
[----:B------:R-:W-:Y:S01]  /*0450*/  ISETP.GE.U32.AND P0, PT, R132, 0x20, PT ;  /* 0x000000208400780c */ /* 0x000fe20003f06070 */
[----:B----4-:R-:W-:Y:S01]  /*0460*/  VIADD R4, R4, 0xffffffff ;  /* 0xffffffff04047836 */ /* 0x010fe20000000000 */
[C---:B------:R-:W-:Y:S01]  /*0470*/  ISETP.NE.U32.AND P3, PT, R132.reuse, RZ, PT ;  /* 0x000000ff8400720c */ /* 0x040fe20003f65070 */
[----:B------:R-:W5:Y:S01]  /*0480*/  LDCU UR6, c[0x0][0x374] ;  /* 0x00006e80ff0677ac */ /* 0x000f620008000800 */
[----:B------:R-:W-:Y:S01]  /*0490*/  LEA R10, R132, UR11, 0x2 ;  /* 0x0000000b840a7c11 */ /* 0x000fe2000f8e10ff */
[----:B-----5:R-:W-:Y:S01]  /*04a0*/  VIADD R11, R12, 0xffffffff ;  /* 0xffffffff0c0b7836 */ /* 0x020fe20000000000 */
[----:B------:R-:W4:Y:S01]  /*04b0*/  S2UR UR15, SR_CTAID.X ;  /* 0x00000000000f79c3 */ /* 0x000f220000002500 */
[----:B------:R-:W5:Y:S01]  /*04c0*/  LDCU.64 UR12, c[0x0][0x3c0] ;  /* 0x00007800ff0c77ac */ /* 0x000f620008000a00 */
[----:B--2---:R-:W-:Y:S01]  /*04d0*/  R2UR UR10, R3 ;  /* 0x00000000030a72ca */ /* 0x004fe200000e0000 */
[----:B------:R-:W-:Y:S04]  /*04e0*/  BSSY.RECONVERGENT B0, `(.L_x_6) ;  /* 0x0000011000007945 */ /* 0x000fe80003800200 */
[----:B------:R2:W-:Y:S01]  /*04f0*/  @!P0 STS [R10], RZ ;  /* 0x000000ff0a008388 */ /* 0x0005e20000000800 */
[----:B------:R-:W-:-:S03]  /*0500*/  NOP ;  /* 0x0000000000007918 */ /* 0x000fc60000000000 */
[----:B------:R2:W-:Y:S01]  /*0510*/  @!P3 STS [UR11+0x24], R4 ;  /* 0x00002404ff00b988 */ /* 0x0005e2000800080b */
[----:B---3--:R-:W-:-:S03]  /*0520*/  UIMAD UR4, UR4, UR6, UR7 ;  /* 0x00000006040472a4 */ /* 0x008fc6000f8e0207 */
[----:B------:R2:W-:Y:S01]  /*0530*/  @!P3 STS [UR11+0x20], R11 ;  /* 0x0000200bff00b988 */ /* 0x0005e2000800080b */
[----:B----4-:R-:W-:-:S04]  /*0540*/  UIMAD UR4, UR4, UR5, UR15 ;  /* 0x00000005040472a4 */ /* 0x010fc8000f8e020f */
[----:B------:R-:W-:-:S04]  /*0550*/  UIMAD UR4, UR4, 0x180, URZ ;  /* 0x00000180040478a4 */ /* 0x000fc8000f8e02ff */
[----:B-----5:R-:W-:-:S04]  /*0560*/  UIADD3 UR8, UP0, UPT, UR4, UR12, URZ ;  /* 0x0000000c04087290 */ /* 0x020fc8000ff1e0ff */
[----:B------:R-:W-:Y:S01]  /*0570*/  ULEA.HI.X.SX32 UR9, UR4, UR13, 0x1, UP0 ;  /* 0x0000000d04097291 */ /* 0x000fe200080f0eff */
[----:B--2---:R-:W-:Y:S11]  /*0580*/  @P3 BRA `(.L_x_7) ;  /* 0x0000000000183947 */ /* 0x004ff60003800000 */
[----:B------:R-:W2:Y:S01]  /*0590*/  LDS R2, [UR11+0x8] ;  /* 0x0000080bff027984 */ /* 0x000ea20008000800 */
[----:B------:R-:W3:Y:S01]  /*05a0*/  LDC.64 R6, c[0x0][0x380] ;  /* 0x0000e000ff067b82 */ /* 0x000ee20000000a00 */
[----:B------:R-:W-:Y:S02]  /*05b0*/  IMAD.MOV.U32 R3, RZ, RZ, 0x70 ;  /* 0x00000070ff037424 */ /* 0x000fe400078e00ff */
[----:B---3--:R3:W-:Y:S03]  /*05c0*/  STS.64 [UR11], R6 ;  /* 0x00000006ff007988 */ /* 0x0087e60008000a0b */
[----:B--2---:R-:W-:-:S05]  /*05d0*/  LOP3.LUT R2, R2, 0x10, R3, 0xd8, !PT ;  /* 0x0000001002027812 */ /* 0x004fca00078ed803 */
[----:B------:R3:W-:Y:S02]  /*05e0*/  STS [UR11+0x8], R2 ;  /* 0x00000802ff007988 */ /* 0x0007e4000800080b */
.L_x_7:
[----:B------:R-:W-:Y:S05]  /*05f0*/  BSYNC.RECONVERGENT B0 ;  /* 0x0000000000007941 */ /* 0x000fea0003800200 */
.L_x_6:
[----:B------:R-:W-:Y:S04]  /*0600*/  BSSY.RECONVERGENT B0, `(.L_x_8) ;  /* 0x000000a000007945 */ /* 0x000fe80003800200 */
[----:B------:R-:W-:Y:S05]  /*0610*/  @P3 BRA `(.L_x_9) ;  /* 0x0000000000203947 */ /* 0x000fea0003800000 */
[----:B---3--:R-:W2:Y:S01]  /*0620*/  LDS R2, [UR11+0x34] ;  /* 0x0000340bff027984 */ /* 0x008ea20008000800 */
[----:B------:R-:W-:Y:S02]  /*0630*/  IMAD.MOV.U32 R3, RZ, RZ, 0x3f000000 ;  /* 0x3f000000ff037424 */ /* 0x000fe400078e00ff */
[----:B------:R-:W-:Y:S01]  /*0640*/  @!P3 IMAD.MOV.U32 R5, RZ, RZ, 0x7f ;  /* 0x0000007fff05b424 */ /* 0x000fe200078e00ff */
[----:B------:R-:W3:Y:S02]  /*0650*/  @!P3 LDS R6, [UR11+0x38] ;  /* 0x0000380bff06b984 */ /* 0x000ee40008000800 */
[----:B--2---:R-:W-:Y:S02]  /*0660*/  LOP3.LUT R2, R2, 0xff000000, R3, 0xb8, !PT ;  /* 0xff00000002027812 */ /* 0x004fe400078eb803 */
[----:B---3--:R-:W-:-:S03]  /*0670*/  @!P3 LOP3.LUT R3, R6, 0xff, R5, 0xb8, !PT ;  /* 0x000000ff0603b812 */ /* 0x008fc600078eb805 */
[----:B------:R2:W-:Y:S04]  /*0680*/  STS [UR11+0x34], R2 ;  /* 0x00003402ff007988 */ /* 0x0005e8000800080b */
[----:B------:R2:W-:Y:S02]  /*0690*/  @!P3 STS [UR11+0x38], R3 ;  /* 0x00003803ff00b988 */ /* 0x0005e4000800080b */
.L_x_9:
[----:B------:R-:W-:Y:S05]  /*06a0*/  BSYNC.RECONVERGENT B0 ;  /* 0x0000000000007941 */ /* 0x000fea0003800200 */
.L_x_8:
[----:B------:R-:W-:Y:S04]  /*06b0*/  BSSY.RECONVERGENT B0, `(.L_x_10) ;  /* 0x000000e000007945 */ /* 0x000fe80003800200 */
[----:B------:R-:W-:Y:S05]  /*06c0*/  @P3 BRA `(.L_x_11) ;  /* 0x0000000000303947 */ /* 0x000fea0003800000 */
[----:B--2---:R-:W2:Y:S01]  /*06d0*/  LDS R3, [UR11+0x34] ;  /* 0x0000340bff037984 */ /* 0x004ea20008000800 */
[----:B------:R-:W4:Y:S03]  /*06e0*/  LDC.64 R8, c[0x0][0x3a8] ;  /* 0x0000ea00ff087b82 */ /* 0x000f260000000a00 */
[----:B---3--:R-:W3:Y:S01]  /*06f0*/  LDS R2, [UR11+0x1c] ;  /* 0x00001c0bff027984 */ /* 0x008ee20008000800 */
[C---:B----4-:R-:W-:Y:S01]  /*0700*/  SHF.L.U64.HI R6, R8.reuse, 0x1, R9 ;  /* 0x0000000108067819 */ /* 0x050fe20000010209 */
[----:B------:R-:W-:-:S03]  /*0710*/  IMAD.SHL.U32 R5, R8, 0x2, RZ ;  /* 0x0000000208057824 */ /* 0x000fc600078e00ff */
[--C-:B------:R-:W-:Y:S02]  /*0720*/  SHF.R.U32.HI R7, RZ, 0x4, R6.reuse ;  /* 0x00000004ff077819 */ /* 0x100fe40000011606 */
[----:B------:R-:W-:-:S05]  /*0730*/  SHF.R.U64 R5, R5, 0x4, R6 ;  /* 0x0000000405057819 */ /* 0x000fca0000001206 */
[----:B------:R4:W-:Y:S01]  /*0740*/  STS [UR11+0xc], R5 ;  /* 0x00000c05ff007988 */ /* 0x0009e2000800080b */
[----:B--2---:R-:W-:Y:S02]  /*0750*/  LOP3.LUT R3, R3, 0x7, RZ, 0xb8, !PT ;  /* 0x0000000703037812 */ /* 0x004fe400078eb8ff */
[----:B---3--:R-:W-:-:S03]  /*0760*/  LOP3.LUT R2, R2, 0xf, R7, 0xb8, !PT ;  /* 0x0000000f02027812 */ /* 0x008fc600078eb807 */
[----:B------:R4:W-:Y:S04]  /*0770*/  STS [UR11+0x34], R3 ;  /* 0x00003403ff007988 */ /* 0x0009e8000800080b */
[----:B------:R4:W-:Y:S02]  /*0780*/  STS [UR11+0x1c], R2 ;  /* 0x00001c02ff007988 */ /* 0x0009e4000800080b */
.L_x_11:
[----:B------:R-:W-:Y:S05]  /*0790*/  BSYNC.RECONVERGENT B0 ;  /* 0x0000000000007941 */ /* 0x000fea0003800200 */
.L_x_10:
[----:B------:R-:W-:Y:S04]  /*07a0*/  BSSY.RECONVERGENT B1, `(.L_x_12) ;  /* 0x000001a000017945 */ /* 0x000fe80003800200 */
[----:B------:R-:W-:Y:S04]  /*07b0*/  BSSY.RELIABLE B0, `(.L_x_13) ;  /* 0x0000015000007945 */ /* 0x000fe80003800100 */
[----:B------:R-:W-:Y:S05]  /*07c0*/  @P3 BRA `(.L_x_14) ;  /* 0x0000000000203947 */ /* 0x000fea0003800000 */
[----:B--234-:R-:W2:Y:S02]  /*07d0*/  LDS R2, [UR11+0x34] ;  /* 0x0000340bff027984 */ /* 0x01cea40008000800 */
[----:B--2---:R-:W-:-:S05]  /*07e0*/  LOP3.LUT R2, R2, 0x38, RZ, 0xb8, !PT ;  /* 0x0000003802027812 */ /* 0x004fca00078eb8ff */
[----:B------:R2:W-:Y:S01]  /*07f0*/  STS [UR11+0x34], R2 ;  /* 0x00003402ff007988 */ /* 0x0005e2000800080b */
[----:B------:R-:W-:Y:S05]  /*0800*/  @P3 BRA `(.L_x_15) ;  /* 0x0000000000203947 */ /* 0x000fea0003800000 */
[----:B--2---:R-:W2:Y:S01]  /*0810*/  LDS R2, [UR11+0x8] ;  /* 0x0000080bff027984 */ /* 0x004ea20008000800 */
[----:B------:R-:W-:-:S05]  /*0820*/  IMAD.MOV.U32 R3, RZ, RZ, 0x780 ;  /* 0x00000780ff037424 */ /* 0x000fca00078e00ff */
[----:B--2---:R-:W-:-:S05]  /*0830*/  LOP3.LUT R2, R2, 0x500, R3, 0xd8, !PT ;  /* 0x0000050002027812 */ /* 0x004fca00078ed803 */
[----:B------:R5:W-:Y:S02]  /*0840*/  STS [UR11+0x8], R2 ;  /* 0x00000802ff007988 */ /* 0x000be4000800080b */
.L_x_14:
[----:B------:R-:W-:Y:S05]  /*0850*/  @P3 BRA `(.L_x_16) ;  /* 0x0000000000283947 */ /* 0x000fea0003800000 */
[----:B--2345:R-:W2:Y:S02]  /*0860*/  LDS R2, [UR11+0x8] ;  /* 0x0000080bff027984 */ /* 0x03cea40008000800 */
[----:B--2---:R-:W-:-:S05]  /*0870*/  LOP3.LUT R2, R2, 0x1800, RZ, 0xb8, !PT ;  /* 0x0000180002027812 */ /* 0x004fca00078eb8ff */
[----:B------:R3:W-:Y:S02]  /*0880*/  STS [UR11+0x8], R2 ;  /* 0x00000802ff007988 */ /* 0x0007e4000800080b */
.L_x_15:
[----:B------:R-:W-:Y:S05]  /*0890*/  @P3 BREAK.RELIABLE B0 ;  /* 0x0000000000003942 */ /* 0x000fea0003800100 */
[----:B------:R-:W-:Y:S05]  /*08a0*/  @P3 BRA `(.L_x_17) ;  /* 0x0000000000243947 */ /* 0x000fea0003800000 */
[----:B------:R-:W4:Y:S01]  /*08b0*/  LDS R3, [UR11+0x8] ;  /* 0x0000080bff037984 */ /* 0x000f220008000800 */
[----:B--23--:R-:W-:-:S05]  /*08c0*/  IMAD.MOV.U32 R2, RZ, RZ, 0x6000 ;  /* 0x00006000ff027424 */ /* 0x00cfca00078e00ff */
[----:B----4-:R-:W-:-:S04]  /*08d0*/  LOP3.LUT R2, R3, 0x6000, R2, 0xd8, !PT ;  /* 0x0000600003027812 */ /* 0x010fc800078ed802 */
[----:B------:R-:W-:-:S05]  /*08e0*/  LOP3.LUT R2, R2, 0x400000, RZ, 0xb8, !PT ;  /* 0x0040000002027812 */ /* 0x000fca00078eb8ff */
[----:B------:R2:W-:Y:S02]  /*08f0*/  STS [UR11+0x8], R2 ;  /* 0x00000802ff007988 */ /* 0x0005e4000800080b */
.L_x_16:
[----:B------:R-:W-:Y:S05]  /*0900*/  BSYNC.RELIABLE B0 ;  /* 0x0000000000007941 */ /* 0x000fea0003800100 */
.L_x_13:
[----:B--2345:R-:W2:Y:S02]  /*0910*/  @!P3 LDS R2, [UR11+0x8] ;  /* 0x0000080bff02b984 */ /* 0x03cea40008000800 */
[----:B--2---:R-:W-:-:S05]  /*0920*/  @!P3 LOP3.LUT R2, R2, 0x8000, RZ, 0xb8, !PT ;  /* 0x000080000202b812 */ /* 0x004fca00078eb8ff */
[----:B------:R4:W-:Y:S02]  /*0930*/  @!P3 STS [UR11+0x8], R2 ;  /* 0x00000802ff00b988 */ /* 0x0009e4000800080b */
.L_x_17:
[----:B------:R-:W-:Y:S05]  /*0940*/  BSYNC.RECONVERGENT B1 ;  /* 0x0000000000017941 */ /* 0x000fea0003800200 */
.L_x_12:
[----:B------:R-:W-:Y:S05]  /*0950*/  WARPSYNC.ALL ;  /* 0x0000000000007948 */ /* 0x000fea0003800000 */
[----:B------:R-:W-:Y:S01]  /*0960*/  NOP ;  /* 0x0000000000007918 */ /* 0x000fe20000000000 */
[----:B------:R-:W-:Y:S05]  /*0970*/  @P0 BRA `(.L_x_18) ;  /* 0x0000000000300947 */ /* 0x000fea0003800000 */
[----:B--234-:R-:W2:Y:S01]  /*0980*/  S2R R2, SR_LANEID ;  /* 0x0000000000027919 */ /* 0x01cea20000000000 */
[----:B------:R-:W-:Y:S05]  /*0990*/  WARPSYNC.ALL ;  /* 0x0000000000007948 */ /* 0x000fea0003800000 */
[----:B------:R-:W-:Y:S01]  /*09a0*/  NOP ;  /* 0x0000000000007918 */ /* 0x000fe20000000000 */
[----:B--2---:R-:W-:-:S05]  /*09b0*/  IMAD.SHL.U32 R5, R2, 0x4, RZ ;  /* 0x0000000402057824 */ /* 0x004fca00078e00ff */
[----:B------:R-:W2:Y:S01]  /*09c0*/  LDS R7, [R5+UR11] ;  /* 0x0000000b05077984 */ /* 0x000ea20008000800 */
[----:B------:R-:W-:-:S05]  /*09d0*/  IADD3 R2, P1, PT, R5, UR8, RZ ;  /* 0x0000000805027c10 */ /* 0x000fca000ff3e0ff */
[----:B------:R-:W-:-:S05]  /*09e0*/  IMAD.X R3, RZ, RZ, UR9, P1 ;  /* 0x00000009ff037e24 */ /* 0x000fca00088e06ff */
[----:B--2---:R5:W2:Y:S01]  /*09f0*/  ATOMG.E.EXCH.STRONG.GPU PT, RZ, [R2], R7 ;  /* 0x0000000702ff73a8 */ /* 0x004aa200041ee100 */
[----:B------:R-:W-:-:S04]  /*0a00*/  DEPBAR {5,4,3,2,1,0} ;  /* 0x0000003f0000791a */ /* 0x000fc80000000000 */
[----:B------:R-:W3:Y:S02]  /*0a10*/  CCTL.E.C.LDCU.IV.DEEP [UR8] ;  /* 0x0000000008007540 */ /* 0x000ee40009c08000 */
[----:B---3--:R5:W-:Y:S01]  /*0a20*/  UTMACCTL.IV [UR8] ;  /* 0x00000000080079b9 */ /* 0x008be20008000000 */
[----:B------:R-:W-:Y:S01]  /*0a30*/  NOP ;  /* 0x0000000000007918 */ /* 0x000fe20000000000 */
.L_x_18:
[----:B------:R-:W-:Y:S05]  /*0a40*/  @P0 BRA `(.L_x_19) ;  /* 0x00000000000c0947 */ /* 0x000fea0003800000 */
[----:B------:R0:W-:Y:S01]  /*0a50*/  UTMACMDFLUSH ;  /* 0x00000000000079b7 */ /* 0x0001e20000000000 */
[----:B------:R-:W-:Y:S05]  /*0a60*/  @P0 BRA `(.L_x_19) ;  /* 0x0000000000040947 */ /* 0x000fea0003800000 */
[----:B------:R-:W-:-:S04]  /*0a70*/  DEPBAR.LE SB0, 0x0 ;  /* 0x000080000000791a */ /* 0x000fc80000000000 */
.L_x_19:
[----:B------:R-:W-:Y:S05]  /*0a80*/  WARPSYNC.ALL ;  /* 0x0000000000007948 */ /* 0x000fea0003800000 */
[----:B------:R-:W-:Y:S01]  /*0a90*/  NOP ;  /* 0x0000000000007918 */ /* 0x000fe20000000000 */
[----:B--2---:R-:W-:Y:S06]  /*0aa0*/  BAR.SYNC.DEFER_BLOCKING 0x0 ;  /* 0x0000000000007b1d */ /* 0x004fec0000010000 */
[----:B------:R-:W-:Y:S02]  /*0ab0*/  BSSY.RECONVERGENT B1, `(.L_x_20) ;  /* 0x000000b000017945 */ /* 0x000fe40003800200 */
[----:B------:R-:W-:Y:S06]  /*0ac0*/  BAR.SYNC.DEFER_BLOCKING 0x0 ;  /* 0x0000000000007b1d */ /* 0x000fec0000010000 */
[----:B------:R2:W-:Y:S01]  /*0ad0*/  @!P0 STS [R10], RZ ;  /* 0x000000ff0a008388 */ /* 0x0005e20000000800 */
[----:B------:R-:W-:Y:S01]  /*0ae0*/  NOP ;  /* 0x0000000000007918 */ /* 0x000fe20000000000 */
[----:B------:R-:W-:Y:S05]  /*0af0*/  @P3 BRA `(.L_x_21) ;  /* 0x0000000000183947 */ /* 0x000fea0003800000 */
[----:B---345:R-:W3:Y:S01]  /*0b00*/  LDS R2, [UR11+0x8] ;  /* 0x0000080bff027984 */ /* 0x038ee20008000800 */
[----:B------:R-:W4:Y:S01]  /*0b10*/  LDC.64 R6, c[0x0][0x388] ;  /* 0x0000e200ff067b82 */ /* 0x000f220000000a00 */
[----:B------:R-:W-:Y:S02]  /*0b20*/  IMAD.MOV.U32 R3, RZ, RZ, 0x70 ;  /* 0x00000070ff037424 */ /* 0x000fe400078e00ff */
[----:B----4-:R4:W-:Y:S03]  /*0b30*/  STS.64 [UR11], R6 ;  /* 0x00000006ff007988 */ /* 0x0109e60008000a0b */
[----:B---3--:R-:W-:-:S05]  /*0b40*/  LOP3.LUT R2, R2, 0x10, R3, 0xd8, !PT ;  /* 0x0000001002027812 */ /* 0x008fca00078ed803 */
[----:B------:R4:W-:Y:S02]  /*0b50*/  STS [UR11+0x8], R2 ;  /* 0x00000802ff007988 */ /* 0x0009e4000800080b */
.L_x_21:
[----:B-----5:R-:W-:Y:S05]  /*0b60*/  BSYNC.RECONVERGENT B1 ;  /* 0x0000000000017941 */ /* 0x020fea0003800200 */
.L_x_20:
[----:B------:R-:W-:Y:S04]  /*0b70*/  BSSY.RECONVERGENT B2, `(.L_x_22) ;  /* 0x000000f000027945 */ /* 0x000fe80003800200 */
[----:B------:R-:W-:Y:S04]  /*0b80*/  BSSY.RELIABLE B1, `(.L_x_23) ;  /* 0x000000c000017945 */ /* 0x000fe80003800100 */
[----:B------:R-:W-:Y:S05]  /*0b90*/  @P3 BRA `(.L_x_24) ;  /* 0x0000000000283947 */ /* 0x000fea0003800000 */
[----:B---34-:R-:W3:Y:S01]  /*0ba0*/  LDS R2, [UR11+0x34] ;  /* 0x0000340bff027984 */ /* 0x018ee20008000800 */
[----:B------:R-:W-:Y:S01]  /*0bb0*/  IMAD.MOV.U32 R3, RZ, RZ, 0x3f000000 ;  /* 0x3f000000ff037424 */ /* 0x000fe200078e00ff */
[----:B------:R-:W-:Y:S05]  /*0bc0*/  @P3 BREAK.RELIABLE B1 ;  /* 0x0000000000013942 */ /* 0x000fea0003800100 */
[----:B---3--:R-:W-:-:S05]  /*0bd0*/  LOP3.LUT R2, R2, 0xff000000, R3, 0xb8, !PT ;  /* 0xff00000002027812 */ /* 0x008fca00078eb803 */
[----:B------:R3:W-:Y:S01]  /*0be0*/  STS [UR11+0x34], R2 ;  /* 0x00003402ff007988 */ /* 0x0007e2000800080b */
[----:B------:R-:W-:Y:S05]  /*0bf0*/  @P3 BRA `(.L_x_25) ;  /* 0x0000000000183947 */ /* 0x000fea0003800000 */
[----:B---3--:R-:W3:Y:S01]  /*0c00*/  LDS R2, [UR11+0x38] ;  /* 0x0000380bff027984 */ /* 0x008ee20008000800 */
[----:B------:R-:W-:-:S05]  /*0c10*/  IMAD.MOV.U32 R3, RZ, RZ, 0xff ;  /* 0x000000ffff037424 */ /* 0x000fca00078e00ff */
[----:B---3--:R-:W-:-:S05]  /*0c20*/  LOP3.LUT R2, R2, 0xff, R3, 0xb8, !PT ;  /* 0x000000ff02027812 */ /* 0x008fca00078eb803 */
[----:B------:R5:W-:Y:S02]  /*0c30*/  STS [UR11+0x38], R2 ;  /* 0x00003802ff007988 */ /* 0x000be4000800080b */
.L_x_24:
[----:B------:R-:W-:Y:S05]  /*0c40*/  BSYNC.RELIABLE B1 ;  /* 0x0000000000017941 */ /* 0x000fea0003800100 */
.L_x_23:
[----:B------:R2:W-:Y:S02]  /*0c50*/  @!P3 STS [UR11+0x20], R11 ;  /* 0x0000200bff00b988 */ /* 0x0005e4000800080b */
.L_x_25:
[----:B------:R-:W-:Y:S05]  /*0c60*/  BSYNC.RECONVERGENT B2 ;  /* 0x0000000000027941 */ /* 0x000fea0003800200 */
.L_x_22:
[----:B------:R-:W-:Y:S05]  /*0c70*/  WARPSYNC.ALL ;  /* 0x0000000000007948 */ /* 0x000fea0003800000 */
[----:B------:R-:W-:Y:S01]  /*0c80*/  NOP ;  /* 0x0000000000007918 */ /* 0x000fe20000000000 */
[----:B------:R-:W2:Y:S01]  /*0c90*/  LDC R5, c[0x0][0x39c] ;  /* 0x0000e700ff057b82 */ /* 0x000ea20000000800 */
[----:B------:R-:W-:Y:S01]  /*0ca0*/  BSSY.RECONVERGENT B2, `(.L_x_26) ;  /* 0x0000010000027945 */ /* 0x000fe20003800200 */
[----:B--2---:R-:W-:-:S05]  /*0cb0*/  VIADD R5, R5, 0xffffffff ;  /* 0xffffffff05057836 */ /* 0x004fca0000000000 */
[----:B------:R2:W-:Y:S01]  /*0cc0*/  @!P3 STS [UR11+0x24], R5 ;  /* 0x00002405ff00b988 */ /* 0x0005e2000800080b */
[----:B------:R-:W-:Y:S05]  /*0cd0*/  @P3 BRA `(.L_x_27) ;  /* 0x0000000000303947 */ /* 0x000fea0003800000 */
[----:B------:R-:W2:Y:S01]  /*0ce0*/  LDS R3, [UR11+0x34] ;  /* 0x0000340bff037984 */ /* 0x000ea20008000800 */
[----:B----4-:R-:W4:Y:S03]  /*0cf0*/  LDC.64 R6, c[0x0][0x3b0] ;  /* 0x0000ec00ff067b82 */ /* 0x010f260000000a00 */
[----:B---3-5:R-:W3:Y:S01]  /*0d00*/  LDS R2, [UR11+0x1c] ;  /* 0x00001c0bff027984 */ /* 0x028ee20008000800 */
        /* <DEDUP_REMOVED lines=9> */
.L_x_27:
[----:B------:R-:W-:Y:S05]  /*0da0*/  BSYNC.RECONVERGENT B2 ;  /* 0x0000000000027941 */ /* 0x000fea0003800200 */
.L_x_26:
[----:B------:R-:W-:Y:S04]  /*0db0*/  BSSY.RECONVERGENT B3, `(.L_x_28) ;  /* 0x000001a000037945 */ /* 0x000fe80003800200 */
[----:B------:R-:W-:Y:S04]  /*0dc0*/  BSSY.RELIABLE B2, `(.L_x_29) ;  /* 0x0000015000027945 */ /* 0x000fe80003800100 */
[----:B------:R-:W-:Y:S05]  /*0dd0*/  @P3 BRA `(.L_x_30) ;  /* 0x0000000000203947 */ /* 0x000fea0003800000 */
[----:B---345:R-:W3:Y:S02]  /*0de0*/  LDS R2, [UR11+0x34] ;  /* 0x0000340bff027984 */ /* 0x038ee40008000800 */
[----:B---3--:R-:W-:-:S05]  /*0df0*/  LOP3.LUT R2, R2, 0x38, RZ, 0xb8, !PT ;  /* 0x0000003802027812 */ /* 0x008fca00078eb8ff */
[----:B------:R3:W-:Y:S01]  /*0e00*/  STS [UR11+0x34], R2 ;  /* 0x00003402ff007988 */ /* 0x0007e2000800080b */
[----:B------:R-:W-:Y:S05]  /*0e10*/  @P3 BRA `(.L_x_31) ;  /* 0x0000000000203947 */ /* 0x000fea0003800000 */
[----:B---3--:R-:W3:Y:S01]  /*0e20*/  LDS R2, [UR11+0x8] ;  /* 0x0000080bff027984 */ /* 0x008ee20008000800 */
[----:B------:R-:W-:-:S05]  /*0e30*/  IMAD.MOV.U32 R3, RZ, RZ, 0x780 ;  /* 0x00000780ff037424 */ /* 0x000fca00078e00ff */
[----:B---3--:R-:W-:-:S05]  /*0e40*/  LOP3.LUT R2, R2, 0x500, R3, 0xd8, !PT ;  /* 0x0000050002027812 */ /* 0x008fca00078ed803 */
[----:B------:R3:W-:Y:S02]  /*0e50*/  STS [UR11+0x8], R2 ;  /* 0x00000802ff007988 */ /* 0x0007e4000800080b */
.L_x_30:
[----:B------:R-:W-:Y:S05]  /*0e60*/  @P3 BRA `(.L_x_32) ;  /* 0x0000000000283947 */ /* 0x000fea0003800000 */
[----:B---345:R-:W3:Y:S02]  /*0e70*/  LDS R2, [UR11+0x8] ;  /* 0x0000080bff027984 */ /* 0x038ee40008000800 */
[----:B---3--:R-:W-:-:S05]  /*0e80*/  LOP3.LUT R2, R2, 0x1800, RZ, 0xb8, !PT ;  /* 0x0000180002027812 */ /* 0x008fca00078eb8ff */
[----:B------:R4:W-:Y:S02]  /*0e90*/  STS [UR11+0x8], R2 ;  /* 0x00000802ff007988 */ /* 0x0009e4000800080b */
.L_x_31:
[----:B------:R-:W-:Y:S05]  /*0ea0*/  @P3 BREAK.RELIABLE B2 ;  /* 0x0000000000023942 */ /* 0x000fea0003800100 */
[----:B------:R-:W-:Y:S05]  /*0eb0*/  @P3 BRA `(.L_x_33) ;  /* 0x0000000000243947 */ /* 0x000fea0003800000 */
[----:B---34-:R-:W3:Y:S01]  /*0ec0*/  LDS R2, [UR11+0x8] ;  /* 0x0000080bff027984 */ /* 0x018ee20008000800 */
[----:B------:R-:W-:-:S05]  /*0ed0*/  IMAD.MOV.U32 R3, RZ, RZ, 0x6000 ;  /* 0x00006000ff037424 */ /* 0x000fca00078e00ff */
[----:B---3--:R-:W-:-:S04]  /*0ee0*/  LOP3.LUT R2, R2, 0x6000, R3, 0xd8, !PT ;  /* 0x0000600002027812 */ /* 0x008fc800078ed803 */
[----:B------:R-:W-:-:S05]  /*0ef0*/  LOP3.LUT R2, R2, 0x400000, RZ, 0xb8, !PT ;  /* 0x0040000002027812 */ /* 0x000fca00078eb8ff */
[----:B------:R3:W-:Y:S02]  /*0f00*/  STS [UR11+0x8], R2 ;  /* 0x00000802ff007988 */ /* 0x0007e4000800080b */
.L_x_32:
[----:B------:R-:W-:Y:S05]  /*0f10*/  BSYNC.RELIABLE B2 ;  /* 0x0000000000027941 */ /* 0x000fea0003800100 */
.L_x_29:
[----:B---345:R-:W3:Y:S02]  /*0f20*/  @!P3 LDS R2, [UR11+0x8] ;  /* 0x0000080bff02b984 */ /* 0x038ee40008000800 */
[----:B---3--:R-:W-:-:S05]  /*0f30*/  @!P3 LOP3.LUT R2, R2, 0x8000, RZ, 0xb8, !PT ;  /* 0x000080000202b812 */ /* 0x008fca00078eb8ff */
[----:B------:R5:W-:Y:S02]  /*0f40*/  @!P3 STS [UR11+0x8], R2 ;  /* 0x00000802ff00b988 */ /* 0x000be4000800080b */
.L_x_33:
[----:B------:R-:W-:Y:S05]  /*0f50*/  BSYNC.RECONVERGENT B3 ;  /* 0x0000000000037941 */ /* 0x000fea0003800200 */
.L_x_28:
[----:B------:R-:W-:Y:S05]  /*0f60*/  WARPSYNC.ALL ;  /* 0x0000000000007948 */ /* 0x000fea0003800000 */
[----:B------:R-:W-:Y:S01]  /*0f70*/  NOP ;  /* 0x0000000000007918 */ /* 0x000fe20000000000 */
[----:B------:R-:W-:-:S04]  /*0f80*/  UIADD3 UR5, UPT, UPT, UR4, 0x80, URZ ;  /* 0x0000008004057890 */ /* 0x000fc8000fffe0ff */
[----:B------:R-:W-:-:S04]  /*0f90*/  UIADD3 UR32, UP0, UPT, UR5, UR12, URZ ;  /* 0x0000000c05207290 */ /* 0x000fc8000ff1e0ff */
[----:B------:R-:W-:Y:S01]  /*0fa0*/  ULEA.HI.X.SX32 UR33, UR5, UR13, 0x1, UP0 ;  /* 0x0000000d05217291 */ /* 0x000fe200080f0eff */
[----:B------:R-:W-:Y:S11]  /*0fb0*/  @P0 BRA `(.L_x_34) ;  /* 0x0000000000300947 */ /* 0x000ff60003800000 */
[----:B---345:R-:W3:Y:S01]  /*0fc0*/  S2R R2, SR_LANEID ;  /* 0x0000000000027919 */ /* 0x038ee20000000000 */
[----:B------:R-:W-:Y:S05]  /*0fd0*/  WARPSYNC.ALL ;  /* 0x0000000000007948 */ /* 0x000fea0003800000 */
[----:B------:R-:W-:Y:S01]  /*0fe0*/  NOP ;  /* 0x0000000000007918 */ /* 0x000fe20000000000 */
[----:B---3--:R-:W-:-:S05]  /*0ff0*/  IMAD.SHL.U32 R6, R2, 0x4, RZ ;  /* 0x0000000402067824 */ /* 0x008fca00078e00ff */
[----:B------:R-:W3:Y:S01]  /*1000*/  LDS R7, [R6+UR11] ;  /* 0x0000000b06077984 */ /* 0x000ee20008000800 */
[----:B------:R-:W-:-:S05]  /*1010*/  IADD3 R2, P1, PT, R6, UR32, RZ ;  /* 0x0000002006027c10 */ /* 0x000fca000ff3e0ff */
[----:B------:R-:W-:-:S05]  /*1020*/  IMAD.X R3, RZ, RZ, UR33, P1 ;  /* 0x00000021ff037e24 */ /* 0x000fca00088e06ff */
[----:B---3--:R3:W4:Y:S01]  /*1030*/  ATOMG.E.EXCH.STRONG.GPU PT, RZ, [R2], R7 ;  /* 0x0000000702ff73a8 */ /* 0x00872200041ee100 */
[----:B------:R-:W-:-:S04]  /*1040*/  DEPBAR {5,4,3,2,1,0} ;  /* 0x0000003f0000791a */ /* 0x000fc80000000000 */
[----:B------:R-:W5:Y:S02]  /*1050*/  CCTL.E.C.LDCU.IV.DEEP [UR32] ;  /* 0x0000000020007540 */ /* 0x000f640009c08000 */
[----:B-----5:R3:W-:Y:S01]  /*1060*/  UTMACCTL.IV [UR32] ;  /* 0x00000000200079b9 */ /* 0x0207e20008000000 */
[----:B------:R-:W-:Y:S01]  /*1070*/  NOP ;  /* 0x0000000000007918 */ /* 0x000fe20000000000 */
.L_x_34:
[----:B------:R-:W-:Y:S05]  /*1080*/  @P0 BRA `(.L_x_35) ;  /* 0x00000000000c0947 */ /* 0x000fea0003800000 */
[----:B------:R0:W-:Y:S01]  /*1090*/  UTMACMDFLUSH ;  /* 0x00000000000079b7 */ /* 0x0001e20000000000 */
[----:B------:R-:W-:Y:S05]  /*10a0*/  @P0 BRA `(.L_x_35) ;  /* 0x0000000000040947 */ /* 0x000fea0003800000 */
[----:B------:R-:W-:-:S04]  /*10b0*/  DEPBAR.LE SB0, 0x0 ;  /* 0x000080000000791a */ /* 0x000fc80000000000 */
.L_x_35:
[----:B------:R-:W-:Y:S05]  /*10c0*/  WARPSYNC.ALL ;  /* 0x0000000000007948 */ /* 0x000fea0003800000 */
[----:B------:R-:W-:Y:S01]  /*10d0*/  NOP ;  /* 0x0000000000007918 */ /* 0x000fe20000000000 */
[----:B----4-:R-:W-:Y:S06]  /*10e0*/  BAR.SYNC.DEFER_BLOCKING 0x0 ;  /* 0x0000000000007b1d */ /* 0x010fec0000010000 */
[----:B------:R-:W-:Y:S02]  /*10f0*/  BSSY.RECONVERGENT B3, `(.L_x_36) ;  /* 0x000000b000037945 */ /* 0x000fe40003800200 */
[----:B------:R-:W-:Y:S06]  /*1100*/  BAR.SYNC.DEFER_BLOCKING 0x0 ;  /* 0x0000000000007b1d */ /* 0x000fec0000010000 */
[----:B------:R4:W-:Y:S01]  /*1110*/  @!P0 STS [R10], RZ ;  /* 0x000000ff0a008388 */ /* 0x0009e20000000800 */
[----:B------:R-:W-:Y:S01]  /*1120*/  NOP ;  /* 0x0000000000007918 */ /* 0x000fe20000000000 */
[----:B------:R-:W-:Y:S05]  /*1130*/  @P3 BRA `(.L_x_37) ;  /* 0x0000000000183947 */ /* 0x000fea0003800000 */
[----:B---3-5:R-:W3:Y:S01]  /*1140*/  LDS R2, [UR11+0x8] ;  /* 0x0000080bff027984 */ /* 0x028ee20008000800 */
[----:B------:R-:W5:Y:S01]  /*1150*/  LDC.64 R6, c[0x0][0x390] ;  /* 0x0000e400ff067b82 */ /* 0x000f620000000a00 */
[----:B------:R-:W-:Y:S02]  /*1160*/  IMAD.MOV.U32 R3, RZ, RZ, 0x70 ;  /* 0x00000070ff037424 */ /* 0x000fe400078e00ff */
[----:B-----5:R5:W-:Y:S03]  /*1170*/  STS.64 [UR11], R6 ;  /* 0x00000006ff007988 */ /* 0x020be60008000a0b */
[----:B---3--:R-:W-:-:S05]  /*1180*/  LOP3.LUT R2, R2, 0x10, R3, 0xd8, !PT ;  /* 0x0000001002027812 */ /* 0x008fca00078ed803 */
[----:B------:R5:W-:Y:S02]  /*1190*/  STS [UR11+0x8], R2 ;  /* 0x00000802ff007988 */ /* 0x000be4000800080b */
.L_x_37:
[----:B---3--:R-:W-:Y:S05]  /*11a0*/  BSYNC.RECONVERGENT B3 ;  /* 0x0000000000037941 */ /* 0x008fea0003800200 */
.L_x_36:
[----:B------:R-:W-:Y:S04]  /*11b0*/  BSSY.RECONVERGENT B4, `(.L_x_38) ;  /* 0x0000011000047945 */ /* 0x000fe80003800200 */
[----:B------:R-:W-:Y:S04]  /*11c0*/  BSSY.RELIABLE B3, `(.L_x_39) ;  /* 0x000000e000037945 */ /* 0x000fe80003800100 */
[----:B------:R-:W-:Y:S05]  /*11d0*/  @P3 BRA `(.L_x_40) ;  /* 0x0000000000243947 */ /* 0x000fea0003800000 */
[----:B-----5:R-:W3:Y:S01]  /*11e0*/  LDS R2, [UR11+0x34] ;  /* 0x0000340bff027984 */ /* 0x020ee20008000800 */
[----:B------:R-:W-:-:S05]  /*11f0*/  IMAD.MOV.U32 R3, RZ, RZ, 0x3f000000 ;  /* 0x3f000000ff037424 */ /* 0x000fca00078e00ff */
[----:B---3--:R-:W-:-:S05]  /*1200*/  LOP3.LUT R2, R2, 0xff000000, R3, 0xb8, !PT ;  /* 0xff00000002027812 */ /* 0x008fca00078eb803 */
[----:B------:R3:W-:Y:S01]  /*1210*/  STS [UR11+0x34], R2 ;  /* 0x00003402ff007988 */ /* 0x0007e2000800080b */
[----:B------:R-:W-:Y:S05]  /*1220*/  @P3 BRA `(.L_x_41) ;  /* 0x00000000001c3947 */ /* 0x000fea0003800000 */
[----:B---3--:R-:W3:Y:S01]  /*1230*/  LDS R2, [UR11+0x38] ;  /* 0x0000380bff027984 */ /* 0x008ee20008000800 */
[----:B------:R-:W-:-:S05]  /*1240*/  IMAD.MOV.U32 R3, RZ, RZ, 0x7f ;  /* 0x0000007fff037424 */ /* 0x000fca00078e00ff */
[----:B---3--:R-:W-:-:S05]  /*1250*/  LOP3.LUT R2, R2, 0xff, R3, 0xb8, !PT ;  /* 0x000000ff02027812 */ /* 0x008fca00078eb803 */
[----:B------:R3:W-:Y:S02]  /*1260*/  STS [UR11+0x38], R2 ;  /* 0x00003802ff007988 */ /* 0x0007e4000800080b */
.L_x_40:
[----:B------:R-:W-:Y:S05]  /*1270*/  @P3 BREAK.RELIABLE B3 ;  /* 0x0000000000033942 */ /* 0x000fea0003800100 */
[----:B------:R-:W-:Y:S05]  /*1280*/  @P3 BRA `(.L_x_42) ;  /* 0x00000000000c3947 */ /* 0x000fea0003800000 */
[----:B------:R2:W-:Y:S02]  /*1290*/  STS [UR11+0x20], R5 ;  /* 0x00002005ff007988 */ /* 0x0005e4000800080b */
.L_x_41:
[----:B------:R-:W-:Y:S05]  /*12a0*/  BSYNC.RELIABLE B3 ;  /* 0x0000000000037941 */ /* 0x000fea0003800100 */
.L_x_39:
[----:B------:R2:W-:Y:S02]  /*12b0*/  @!P3 STS [UR11+0x24], R4 ;  /* 0x00002404ff00b988 */ /* 0x0005e4000800080b */
.L_x_42:
[----:B------:R-:W-:Y:S05]  /*12c0*/  BSYNC.RECONVERGENT B4 ;  /* 0x0000000000047941 */ /* 0x000fea0003800200 */
.L_x_38:
[----:B------:R-:W-:Y:S05]  /*12d0*/  WARPSYNC.ALL ;  /* 0x0000000000007948 */ /* 0x000fea0003800000 */
[----:B------:R-:W-:Y:S01]  /*12e0*/  NOP ;  /* 0x0000000000007918 */ /* 0x000fe20000000000 */
[----:B------:R-:W-:Y:S04]  /*12f0*/  BSSY.RECONVERGENT B4, `(.L_x_43) ;  /* 0x000000e000047945 */ /* 0x000fe80003800200 */
[----:B------:R-:W-:Y:S05]  /*1300*/  @P3 BRA `(.L_x_44) ;  /* 0x0000000000303947 */ /* 0x000fea0003800000 */
[----:B------:R-:W2:Y:S02]  /*1310*/  LDS R3, [UR11+0x34] ;  /* 0x0000340bff037984 */ /* 0x000ea40008000800 */
[----:B--2---:R-:W2:Y:S02]  /*1320*/  LDC.64 R4, c[0x0][0x3b8] ;  /* 0x0000ee00ff047b82 */ /* 0x004ea40000000a00 */
[----:B---3-5:R-:W3:Y:S01]  /*1330*/  LDS R2, [UR11+0x1c] ;  /* 0x00001c0bff027984 */ /* 0x028ee20008000800 */
[C---:B--2---:R-:W-:Y:S01]  /*1340*/  SHF.L.U64.HI R5, R4.reuse, 0x1, R5 ;  /* 0x0000000104057819 */ /* 0x044fe20000010205 */
[----:B------:R-:W-:-:S03]  /*1350*/  IMAD.SHL.U32 R4, R4, 0x2, RZ ;  /* 0x0000000204047824 */ /* 0x000fc600078e00ff */
[--C-:B------:R-:W-:Y:S02]  /*1360*/  SHF.R.U32.HI R7, RZ, 0x4, R5.reuse ;  /* 0x00000004ff077819 */ /* 0x100fe40000011605 */
[----:B------:R-:W-:-:S05]  /*1370*/  SHF.R.U64 R4, R4, 0x4, R5 ;  /* 0x0000000404047819 */ /* 0x000fca0000001205 */
[----:B------:R2:W-:Y:S01]  /*1380*/  STS [UR11+0xc], R4 ;  /* 0x00000c04ff007988 */ /* 0x0005e2000800080b */
[----:B------:R-:W-:Y:S02]  /*1390*/  LOP3.LUT R3, R3, 0x7, RZ, 0xb8, !PT ;  /* 0x0000000703037812 */ /* 0x000fe400078eb8ff */
[----:B---3--:R-:W-:-:S03]  /*13a0*/  LOP3.LUT R2, R2, 0xf, R7, 0xb8, !PT ;  /* 0x0000000f02027812 */ /* 0x008fc600078eb807 */
[----:B------:R2:W-:Y:S04]  /*13b0*/  STS [UR11+0x34], R3 ;  /* 0x00003403ff007988 */ /* 0x0005e8000800080b */
[----:B------:R2:W-:Y:S02]  /*13c0*/  STS [UR11+0x1c], R2 ;  /* 0x00001c02ff007988 */ /* 0x0005e4000800080b */
.L_x_44:
[----:B------:R-:W-:Y:S05]  /*13d0*/  BSYNC.RECONVERGENT B4 ;  /* 0x0000000000047941 */ /* 0x000fea0003800200 */
.L_x_43:
[----:B------:R-:W-:Y:S04]  /*13e0*/  BSSY.RECONVERGENT B5, `(.L_x_45) ;  /* 0x000001a000057945 */ /* 0x000fe80003800200 */
[----:B------:R-:W-:Y:S04]  /*13f0*/  BSSY.RELIABLE B4, `(.L_x_46) ;  /* 0x0000015000047945 */ /* 0x000fe80003800100 */
[----:B------:R-:W-:Y:S05]  /*1400*/  @P3 BRA `(.L_x_47) ;  /* 0x0000000000203947 */ /* 0x000fea0003800000 */
[----:B--23-5:R-:W2:Y:S02]  /*1410*/  LDS R2, [UR11+0x34] ;  /* 0x0000340bff027984 */ /* 0x02cea40008000800 */
[----:B--2---:R-:W-:-:S05]  /*1420*/  LOP3.LUT R2, R2, 0x38, RZ, 0xb8, !PT ;  /* 0x0000003802027812 */ /* 0x004fca00078eb8ff */
[----:B------:R2:W-:Y:S01]  /*1430*/  STS [UR11+0x34], R2 ;  /* 0x00003402ff007988 */ /* 0x0005e2000800080b */
[----:B------:R-:W-:Y:S05]  /*1440*/  @P3 BRA `(.L_x_48) ;  /* 0x0000000000203947 */ /* 0x000fea0003800000 */
[----:B--2---:R-:W2:Y:S01]  /*1450*/  LDS R2, [UR11+0x8] ;  /* 0x0000080bff027984 */ /* 0x004ea20008000800 */
[----:B------:R-:W-:-:S05]  /*1460*/  IMAD.MOV.U32 R3, RZ, RZ, 0x780 ;  /* 0x00000780ff037424 */ /* 0x000fca00078e00ff */
[----:B--2---:R-:W-:-:S05]  /*1470*/  LOP3.LUT R2, R2, 0x500, R3, 0xd8, !PT ;  /* 0x0000050002027812 */ /* 0x004fca00078ed803 */
[----:B------:R2:W-:Y:S02]  /*1480*/  STS [UR11+0x8], R2 ;  /* 0x00000802ff007988 */ /* 0x0005e4000800080b */
.L_x_47:
[----:B------:R-:W-:Y:S05]  /*1490*/  @P3 BRA `(.L_x_49) ;  /* 0x0000000000283947 */ /* 0x000fea0003800000 */
[----:B--23-5:R-:W2:Y:S02]  /*14a0*/  LDS R2, [UR11+0x8] ;  /* 0x0000080bff027984 */ /* 0x02cea40008000800 */
[----:B--2---:R-:W-:-:S05]  /*14b0*/  LOP3.LUT R2, R2, 0x1800, RZ, 0xb8, !PT ;  /* 0x0000180002027812 */ /* 0x004fca00078eb8ff */
[----:B------:R3:W-:Y:S02]  /*14c0*/  STS [UR11+0x8], R2 ;  /* 0x00000802ff007988 */ /* 0x0007e4000800080b */
.L_x_48:
[----:B------:R-:W-:Y:S05]  /*14d0*/  @P3 BREAK.RELIABLE B4 ;  /* 0x0000000000043942 */ /* 0x000fea0003800100 */
[----:B------:R-:W-:Y:S05]  /*14e0*/  @P3 BRA `(.L_x_50) ;  /* 0x0000000000243947 */ /* 0x000fea0003800000 */
[----:B--23--:R-:W2:Y:S01]  /*14f0*/  LDS R2, [UR11+0x8] ;  /* 0x0000080bff027984 */ /* 0x00cea20008000800 */
[----:B------:R-:W-:-:S05]  /*1500*/  IMAD.MOV.U32 R3, RZ, RZ, 0x6000 ;  /* 0x00006000ff037424 */ /* 0x000fca00078e00ff */
[----:B--2---:R-:W-:-:S04]  /*1510*/  LOP3.LUT R2, R2, 0x6000, R3, 0xd8, !PT ;  /* 0x0000600002027812 */ /* 0x004fc800078ed803 */
[----:B------:R-:W-:-:S05]  /*1520*/  LOP3.LUT R2, R2, 0x400000, RZ, 0xb8, !PT ;  /* 0x0040000002027812 */ /* 0x000fca00078eb8ff */
[----:B------:R2:W-:Y:S02]  /*1530*/  STS [UR11+0x8], R2 ;  /* 0x00000802ff007988 */ /* 0x0005e4000800080b */
.L_x_49:
[----:B------:R-:W-:Y:S05]  /*1540*/  BSYNC.RELIABLE B4 ;  /* 0x0000000000047941 */ /* 0x000fea0003800100 */
.L_x_46:
[----:B--23-5:R-:W2:Y:S02]  /*1550*/  @!P3 LDS R2, [UR11+0x8] ;  /* 0x0000080bff02b984 */ /* 0x02cea40008000800 */
[----:B--2---:R-:W-:-:S05]  /*1560*/  @!P3 LOP3.LUT R2, R2, 0x8000, RZ, 0xb8, !PT ;  /* 0x000080000202b812 */ /* 0x004fca00078eb8ff */
[----:B------:R5:W-:Y:S02]  /*1570*/  @!P3 STS [UR11+0x8], R2 ;  /* 0x00000802ff00b988 */ /* 0x000be4000800080b */
.L_x_50:
[----:B------:R-:W-:Y:S05]  /*1580*/  BSYNC.RECONVERGENT B5 ;  /* 0x0000000000057941 */ /* 0x000fea0003800200 */
.L_x_45:
[----:B------:R-:W-:Y:S05]  /*1590*/  WARPSYNC.ALL ;  /* 0x0000000000007948 */ /* 0x000fea0003800000 */
[----:B------:R-:W-:Y:S01]  /*15a0*/  NOP ;  /* 0x0000000000007918 */ /* 0x000fe20000000000 */
[----:B------:R-:W-:-:S04]  /*15b0*/  UIADD3 UR4, UPT, UPT, UR4, 0x100, URZ ;  /* 0x0000010004047890 */ /* 0x000fc8000fffe0ff */
[----:B------:R-:W-:-:S04]  /*15c0*/  UIADD3 UR12, UP0, UPT, UR4, UR12, URZ ;  /* 0x0000000c040c7290 */ /* 0x000fc8000ff1e0ff */
[----:B------:R-:W-:Y:S01]  /*15d0*/  ULEA.HI.X.SX32 UR13, UR4, UR13, 0x1, UP0 ;  /* 0x0000000d040d7291 */ /* 0x000fe200080f0eff */
[----:B------:R-:W-:Y:S11]  /*15e0*/  @P0 BRA `(.L_x_51) ;  /* 0x0000000000300947 */ /* 0x000ff60003800000 */
[----:B--23-5:R-:W2:Y:S01]  /*15f0*/  S2R R2, SR_LANEID ;  /* 0x0000000000027919 */ /* 0x02cea20000000000 */
[----:B------:R-:W-:Y:S05]  /*1600*/  WARPSYNC.ALL ;  /* 0x0000000000007948 */ /* 0x000fea0003800000 */
[----:B------:R-:W-:Y:S01]  /*1610*/  NOP ;  /* 0x0000000000007918 */ /* 0x000fe20000000000 */
[----:B--2---:R-:W-:-:S05]  /*1620*/  IMAD.SHL.U32 R4, R2, 0x4, RZ ;  /* 0x0000000402047824 */ /* 0x004fca00078e00ff */
[----:B------:R-:W2:Y:S01]  /*1630*/  LDS R5, [R4+UR11] ;  /* 0x0000000b04057984 */ /* 0x000ea20008000800 */
[----:B------:R-:W-:-:S05]  /*1640*/  IADD3 R2, P1, PT, R4, UR12, RZ ;  /* 0x0000000c04027c10 */ /* 0x000fca000ff3e0ff */
[----:B------:R-:W-:-:S05]  /*1650*/  IMAD.X R3, RZ, RZ, UR13, P1 ;  /* 0x0000000dff037e24 */ /* 0x000fca00088e06ff */
[----:B--2---:R2:W3:Y:S01]  /*1660*/  ATOMG.E.EXCH.STRONG.GPU PT, RZ, [R2], R5 ;  /* 0x0000000502ff73a8 */ /* 0x0044e200041ee100 */
[----:B------:R-:W-:-:S04]  /*1670*/  DEPBAR {5,4,3,2,1,0} ;  /* 0x0000003f0000791a */ /* 0x000fc80000000000 */
[----:B------:R-:W5:Y:S02]  /*1680*/  CCTL.E.C.LDCU.IV.DEEP [UR12] ;  /* 0x000000000c007540 */ /* 0x000f640009c08000 */
[----:B-----5:R2:W-:Y:S01]  /*1690*/  UTMACCTL.IV [UR12] ;  /* 0x000000000c0079b9 */ /* 0x0205e20008000000 */
[----:B------:R-:W-:Y:S01]  /*16a0*/  NOP ;  /* 0x0000000000007918 */ /* 0x000fe20000000000 */
.L_x_51:
[----:B------:R-:W-:Y:S05]  /*16b0*/  @P0 BRA `(.L_x_52) ;  /* 0x00000000000c0947 */ /* 0x000fea0003800000 */
[----:B------:R0:W-:Y:S01]  /*16c0*/  UTMACMDFLUSH ;  /* 0x00000000000079b7 */ /* 0x0001e20000000000 */
[----:B------:R-:W-:Y:S05]  /*16d0*/  @P0 BRA `(.L_x_52) ;  /* 0x0000000000040947 */ /* 0x000fea0003800000 */
[----:B------:R-:W-:-:S04]  /*16e0*/  DEPBAR.LE SB0, 0x0 ;  /* 0x000080000000791a */ /* 0x000fc80000000000 */
.L_x_52:
[----:B------:R-:W-:Y:S05]  /*16f0*/  WARPSYNC.ALL ;  /* 0x0000000000007948 */ /* 0x000fea0003800000 */
[----:B------:R-:W-:Y:S01]  /*1700*/  NOP ;  /* 0x0000000000007918 */ /* 0x000fe20000000000 */
[----:B---3--:R-:W-:Y:S01]  /*1710*/  BAR.SYNC.DEFER_BLOCKING 0x0 ;  /* 0x0000000000007b1d */ /* 0x008fe20000010000 */
[----:B--2--5:R-:W-:Y:S01]  /*1720*/  SHF.R.U32.HI R2, RZ, 0x5, R0 ;  /* 0x00000005ff027819 */ /* 0x024fe20000011600 */
[----:B------:R-:W-:-:S03]  /*1730*/  USHF.L.U32 UR7, UR7, 0x8, URZ ;  /* 0x0000000807077899 */ /* 0x000fc600080006ff */
[----:B------:R-:W-:Y:S01]  /*1740*/  R2UR UR14, R2 ;  /* 0x00000000020e72ca */ /* 0x000fe200000e0000 */
[----:B------:R-:W-:Y:S01]  /*1750*/  VOTEU.ALL UP0, P3 ;  /* 0x0000000000ff7886 */ /* 0x000fe20001800000 */
[----:B------:R-:W-:Y:S01]  /*1760*/  UMOV UR4, 0x1 ;  /* 0x0000000100047882 */ /* 0x000fe20000000000 */
[----:B------:R-:W-:Y:S01]  /*1770*/  VOTEU.ALL UP1, P3 ;  /* 0x0000000000ff7886 */ /* 0x000fe20001820000 */
[----:B------:R-:W-:Y:S02]  /*1780*/  BSSY.RECONVERGENT B5, `(.L_x_53) ;  /* 0x0000018000057945 */ /* 0x000fe40003800200 */
[----:B------:R-:W-:-:S04]  /*1790*/  @!UP0 UIADD3 UR16, UPT, UPT, -UR4, 0x100000, URZ ;  /* 0x0010000004108890 */ /* 0x000fc8000fffe1ff */
[----:B------:R-:W-:Y:S02]  /*17a0*/  @!UP0 USHF.L.U32 UR17, UR16, 0xb, URZ ;  /* 0x0000000b10118899 */ /* 0x000fe400080006ff */
[----:B------:R-:W-:Y:S02]  /*17b0*/  @!UP0 USHF.L.U32 UR16, UR16, 0x1, URZ ;  /* 0x0000000110108899 */ /* 0x000fe400080006ff */
[----:B------:R-:W-:-:S04]  /*17c0*/  @!UP0 UIADD3 UR4, UPT, UPT, -UR4, 0x100000, URZ ;  /* 0x0010000004048890 */ /* 0x000fc8000fffe1ff */
[----:B------:R-:W-:Y:S02]  /*17d0*/  @!UP0 USHF.L.U32 UR5, UR4, 0xb, URZ ;  /* 0x0000000b04058899 */ /* 0x000fe400080006ff */
[----:B------:R-:W-:Y:S01]  /*17e0*/  @!UP0 USHF.L.U32 UR4, UR4, 0x1, URZ ;  /* 0x0000000104048899 */ /* 0x000fe200080006ff */
[----:B------:R-:W-:Y:S01]  /*17f0*/  VOTEU.ALL UP0, P3 ;  /* 0x0000000000ff7886 */ /* 0x000fe20001800000 */
[----:B------:R-:W2:Y:S04]  /*1800*/  FENCE.VIEW.ASYNC.S ;  /* 0x00000000000073c6 */ /* 0x000ea80000000000 */
[----:B--2---:R2:W3:Y:S06]  /*1810*/  @!UP0 SYNCS.EXCH.64 URZ, [UR11+0x60000], UR16 ;  /* 0x060000100bff85b2 */ /* 0x0044ec0008000100 */
[----:B------:R2:W3:Y:S02]  /*1820*/  @!UP1 SYNCS.EXCH.64 URZ, [UR11+0x60020], UR4 ;  /* 0x060020040bff95b2 */ /* 0x0004e40008000100 */
[----:B---3--:R-:W-:Y:S06]  /*1830*/  BAR.SYNC.DEFER_BLOCKING 0x0 ;  /* 0x0000000000007b1d */ /* 0x008fec0000010000 */
[----:B------:R-:W-:Y:S05]  /*1840*/  @P3 BRA `(.L_x_54) ;  /* 0x00000000002c3947 */ /* 0x000fea0003800000 */
[----:B--2---:R-:W-:Y:S02]  /*1850*/  UMOV UR4, 0x1 ;  /* 0x0000000100047882 */ /* 0x004fe40000000000 */
[----:B------:R-:W-:-:S04]  /*1860*/  UIADD3 UR16, UPT, UPT, -UR4, 0x100000, URZ ;  /* 0x0010000004107890 */ /* 0x000fc8000fffe1ff */
[----:B------:R-:W-:Y:S02]  /*1870*/  USHF.L.U32 UR17, UR16, 0xb, URZ ;  /* 0x0000000b10117899 */ /* 0x000fe400080006ff */
[----:B------:R-:W-:Y:S02]  /*1880*/  USHF.L.U32 UR16, UR16, 0x1, URZ ;  /* 0x0000000110107899 */ /* 0x000fe400080006ff */
[----:B------:R-:W-:-:S04]  /*1890*/  UIADD3 UR4, UPT, UPT, -UR4, 0x100000, URZ ;  /* 0x0010000004047890 */ /* 0x000fc8000fffe1ff */
[----:B------:R-:W-:Y:S02]  /*18a0*/  USHF.L.U32 UR5, UR4, 0xb, URZ ;  /* 0x0000000b04057899 */ /* 0x000fe400080006ff */
[----:B------:R-:W-:Y:S01]  /*18b0*/  USHF.L.U32 UR4, UR4, 0x1, URZ ;  /* 0x0000000104047899 */ /* 0x000fe200080006ff */
[----:B------:R-:W2:Y:S03]  /*18c0*/  FENCE.VIEW.ASYNC.S ;  /* 0x00000000000073c6 */ /* 0x000ea60000000000 */
[----:B--2---:R3:W5:Y:S08]  /*18d0*/  SYNCS.EXCH.64 URZ, [UR11+0x60008], UR16 ;  /* 0x060008100bff75b2 */ /* 0x0047700008000100 */
[----:B------:R3:W2:Y:S02]  /*18e0*/  SYNCS.EXCH.64 URZ, [UR11+0x60028], UR4 ;  /* 0x060028040bff75b2 */ /* 0x0006a40008000100 */
[----:B---3--:R-:W-:Y:S01]  /*18f0*/  NOP ;  /* 0x0000000000007918 */ /* 0x008fe20000000000 */
.L_x_54:
[----:B--2---:R-:W-:Y:S05]  /*1900*/  BSYNC.RECONVERGENT B5 ;  /* 0x0000000000057941 */ /* 0x004fea0003800200 */
.L_x_53:
[----:B-----5:R-:W-:Y:S06]  /*1910*/  BAR.SYNC.DEFER_BLOCKING 0x0 ;  /* 0x0000000000007b1d */ /* 0x020fec0000010000 */
[----:B------:R-:W-:Y:S04]  /*1920*/  BSSY.RECONVERGENT B5, `(.L_x_55) ;  /* 0x000000d000057945 */ /* 0x000fe80003800200 */
[----:B------:R-:W-:Y:S05]  /*1930*/  @P3 BRA `(.L_x_56) ;  /* 0x00000000002c3947 */ /* 0x000fea0003800000 */
[----:B------:R-:W-:Y:S02]  /*1940*/  UMOV UR4, 0x1 ;  /* 0x0000000100047882 */ /* 0x000fe40000000000 */
[----:B------:R-:W-:-:S04]  /*1950*/  UIADD3 UR16, UPT, UPT, -UR4, 0x100000, URZ ;  /* 0x0010000004107890 */ /* 0x000fc8000fffe1ff */
[----:B------:R-:W-:Y:S02]  /*1960*/  USHF.L.U32 UR17, UR16, 0xb, URZ ;  /* 0x0000000b10117899 */ /* 0x000fe400080006ff */
[----:B------:R-:W-:Y:S02]  /*1970*/  USHF.L.U32 UR16, UR16, 0x1, URZ ;  /* 0x0000000110107899 */ /* 0x000fe400080006ff */
[----:B------:R-:W-:-:S04]  /*1980*/  UIADD3 UR4, UPT, UPT, -UR4, 0x100000, URZ ;  /* 0x0010000004047890 */ /* 0x000fc8000fffe1ff */
[----:B------:R-:W-:Y:S02]  /*1990*/  USHF.L.U32 UR5, UR4, 0xb, URZ ;  /* 0x0000000b04057899 */ /* 0x000fe400080006ff */
[----:B------:R-:W-:Y:S01]  /*19a0*/  USHF.L.U32 UR4, UR4, 0x1, URZ ;  /* 0x0000000104047899 */ /* 0x000fe200080006ff */
[----:B------:R-:W2:Y:S03]  /*19b0*/  FENCE.VIEW.ASYNC.S ;  /* 0x00000000000073c6 */ /* 0x000ea60000000000 */
[----:B--2---:R2:W3:Y:S08]  /*19c0*/  SYNCS.EXCH.64 URZ, [UR11+0x60010], UR16 ;  /* 0x060010100bff75b2 */ /* 0x0044f00008000100 */
[----:B------:R2:W5:Y:S01]  /*19d0*/  SYNCS.EXCH.64 URZ, [UR11+0x60030], UR4 ;  /* 0x060030040bff75b2 */ /* 0x0005620008000100 */
[----:B------:R-:W-:Y:S01]  /*19e0*/  NOP ;  /* 0x0000000000007918 */ /* 0x000fe20000000000 */
.L_x_56:
[----:B--2---:R-:W-:Y:S05]  /*19f0*/  BSYNC.RECONVERGENT B5 ;  /* 0x0000000000057941 */ /* 0x004fea0003800200 */
.L_x_55:
[----:B---3-5:R-:W-:Y:S01]  /*1a00*/  BAR.SYNC.DEFER_BLOCKING 0x0 ;  /* 0x0000000000007b1d */ /* 0x028fe20000010000 */
[----:B------:R-:W-:Y:S01]  /*1a10*/  UIADD3 UR6, UPT, UPT, UR11, 0x60020, URZ ;  /* 0x000600200b067890 */ /* 0x000fe2000fffe0ff */
[----:B------:R-:W-:Y:S01]  /*1a20*/  ISETP.GE.AND P0, PT, R12, 0x1, PT ;  /* 0x000000010c00780c */ /* 0x000fe20003f06270 */
[----:B------:R-:W-:-:S03]  /*1a30*/  USHF.L.U32 UR23, UR15, 0x7, URZ ;  /* 0x000000070f177899 */ /* 0x000fc600080006ff */
        /* <DEDUP_REMOVED lines=13> */
.L_x_58:
[----:B--2---:R-:W-:Y:S05]  /*1b10*/  BSYNC.RECONVERGENT B5 ;  /* 0x0000000000057941 */ /* 0x004fea0003800200 */
.L_x_57:
[----:B------:R-:W-:Y:S05]  /*1b20*/  @!P0 BRA `(.L_x_59) ;  /* 0x0000000c00508947 */ /* 0x000fea0003800000 */
[----:B---3-5:R-:W-:Y:S01]  /*1b30*/  BAR.SYNC.DEFER_BLOCKING 0x0 ;  /* 0x0000000000007b1d */ /* 0x028fe20000010000 */
[----:B------:R-:W-:Y:S01]  /*1b40*/  ELECT P1, URZ, PT ;  /* 0x0000000000ff782f */ /* 0x000fe20003820000 */
[----:B------:R-:W-:Y:S01]  /*1b50*/  @!P3 IMAD.MOV.U32 R2, RZ, RZ, 0x18000 ;  /* 0x00018000ff02b424 */ /* 0x000fe200078e00ff */
[----:B------:R-:W-:Y:S02]  /*1b60*/  ULOP3.LUT UR4, UR14, 0x1, URZ, 0xc0, !UPT ;  /* 0x000000010e047892 */ /* 0x000fe4000f8ec0ff */
[C---:B------:R-:W-:Y:S02]  /*1b70*/  ISETP.LT.U32.AND P1, PT, R132.reuse, 0x40, P1 ;  /* 0x000000408400780c */ /* 0x040fe40000f21070 */
[----:B------:R-:W-:Y:S01]  /*1b80*/  ELECT P0, URZ, PT ;  /* 0x0000000000ff782f */ /* 0x000fe20003800000 */
[----:B------:R-:W-:Y:S02]  /*1b90*/  ULEA UR5, UR4, UR11, 0xe ;  /* 0x0000000b04057291 */ /* 0x000fe4000f8e70ff */
[----:B------:R-:W-:Y:S01]  /*1ba0*/  USHF.L.U32 UR22, UR4, 0x6, URZ ;  /* 0x0000000604167899 */ /* 0x000fe200080006ff */
[----:B------:R-:W-:Y:S01]  /*1bb0*/  ISETP.LT.U32.AND P0, PT, R132, 0x40, P0 ;  /* 0x000000408400780c */ /* 0x000fe20000701070 */
[----:B------:R-:W-:Y:S01]  /*1bc0*/  ULEA UR16, UR4, UR5, 0xe ;  /* 0x0000000504107291 */ /* 0x000fe2000f8e70ff */
[----:B------:R-:W-:-:S04]  /*1bd0*/  UMOV UR19, UR7 ;  /* 0x0000000700137c82 */ /* 0x000fc80008000000 */
[----:B------:R-:W-:Y:S01]  /*1be0*/  UMOV UR18, UR22 ;  /* 0x0000001600127c82 */ /* 0x000fe20008000000 */
[----:B------:R-:W-:Y:S01]  /*1bf0*/  VOTEU.ANY UP0, P1 ;  /* 0x0000000000ff7886 */ /* 0x000fe20000800100 */
[----:B------:R-:W-:-:S04]  /*1c00*/  VOTEU.ANY UP2, P1 ;  /* 0x0000000000ff7886 */ /* 0x000fc80000840100 */
[----:B------:R-:W-:Y:S01]  /*1c10*/  @UP0 UIADD3 UR20, UPT, UPT, UR5, 0x40000, URZ ;  /* 0x0004000005140890 */ /* 0x000fe2000fffe0ff */
[----:B------:R2:W-:Y:S01]  /*1c20*/  @!P3 SYNCS.ARRIVE.TRANS64 RZ, [UR11+0x60000], R2 ;  /* 0x06000002ffffb9a7 */ /* 0x0005e2000800000b */
[----:B------:R-:W-:Y:S01]  /*1c30*/  @UP0 UIADD3 UR21, UPT, UPT, UR11, 0x60000, URZ ;  /* 0x000600000b150890 */ /* 0x000fe2000fffe0ff */
[----:B------:R-:W-:Y:S06]  /*1c40*/  BAR.SYNC.DEFER_BLOCKING 0x0 ;  /* 0x0000000000007b1d */ /* 0x000fec0000010000 */
[----:B------:R-:W-:Y:S01]  /*1c50*/  VOTEU.ANY UP1, P0 ;  /* 0x0000000000ff7886 */ /* 0x000fe20000020100 */
[----:B------:R-:W-:-:S04]  /*1c60*/  VOTEU.ANY UP0, P0 ;  /* 0x0000000000ff7886 */ /* 0x000fc80000000100 */
[----:B------:R-:W-:Y:S01]  /*1c70*/  @UP1 UIADD3 UR17, UPT, UPT, UR11, 0x60000, URZ ;  /* 0x000600000b111890 */ /* 0x000fe2000fffe0ff */
[----:B------:R2:W-:Y:S01]  /*1c80*/  @UP2 UTMALDG.2D [UR20], [UR8] ;  /* 0x00000014080025b4 */ /* 0x0005e20008008000 */
[----:B------:R3:W-:Y:S06]  /*1c90*/  MEMBAR.ALL.CTA ;  /* 0x0000000000007992 */ /* 0x0007ec0000008000 */
[----:B---3--:R-:W3:Y:S02]  /*1ca0*/  FENCE.VIEW.ASYNC.S ;  /* 0x00000000000073c6 */ /* 0x008ee40000000000 */
[----:B---3--:R-:W-:Y:S06]  /*1cb0*/  BAR.SYNC.DEFER_BLOCKING 0x0 ;  /* 0x0000000000007b1d */ /* 0x008fec0000010000 */
[----:B------:R2:W-:Y:S01]  /*1cc0*/  @UP0 UTMALDG.2D [UR16], [UR32] ;  /* 0x00000010200005b4 */ /* 0x0005e20008008000 */
[----:B------:R-:W-:Y:S01]  /*1cd0*/  UISETP.NE.U32.AND UP0, UPT, UR14, URZ, UPT ;  /* 0x000000ff0e00728c */ /* 0x000fe2000bf05070 */
[----:B------:R-:W-:Y:S06]  /*1ce0*/  BAR.SYNC.DEFER_BLOCKING 0x0 ;  /* 0x0000000000007b1d */ /* 0x000fec0000010000 */
[----:B------:R-:W3:Y:S02]  /*1cf0*/  SYNCS.PHASECHK.TRANS64.TRYWAIT P0, [UR11+0x60000], RZ ;  /* 0x060000ffff0075a7 */ /* 0x000ee4000800110b */
[----:B--23--:R-:W-:Y:S05]  /*1d00*/  @!P0 BRA `(.L_x_60) ;  /* 0x0000001400ac8947 */ /* 0x00cfea0003800000 */
.L_x_78:
[----:B------:R-:W-:Y:S05]  /*1d10*/  BRA.U UP0, `(.L_x_61) ;  /* 0x0000000100c87547 */ /* 0x000fea000b800000 */
[----:B------:R-:W-:Y:S02]  /*1d20*/  USHF.R.U32.HI UR16, URZ, 0x4, UR11 ;  /* 0x00000004ff107899 */ /* 0x000fe4000801160b */
[----:B------:R-:W-:Y:S02]  /*1d30*/  UIADD3 UR15, UPT, UPT, UR11, 0x40000, URZ ;  /* 0x000400000b0f7890 */ /* 0x000fe4000fffe0ff */
[----:B------:R-:W-:Y:S02]  /*1d40*/  USGXT.U32 UR16, UR16, 0xe ;  /* 0x0000000e1010789a */ /* 0x000fe40008000000 */
[----:B------:R-:W-:Y:S02]  /*1d50*/  USHF.R.U32.HI UR15, URZ, 0x4, UR15 ;  /* 0x00000004ff0f7899 */ /* 0x000fe4000801160f */
[----:B------:R-:W-:Y:S02]  /*1d60*/  UIADD3 UR50, UP0, UPT, UR16, 0x2, URZ ;  /* 0x0000000210327890 */ /* 0x000fe4000ff1e0ff */
[----:B------:R-:W-:Y:S01]  /*1d70*/  USGXT.U32 UR18, UR15, 0xe ;  /* 0x0000000e0f12789a */ /* 0x000fe20008000000 */
[----:B------:R-:W-:Y:S01]  /*1d80*/  UMOV UR5, URZ ;  /* 0x000000ff00057c82 */ /* 0x000fe20008000000 */
[----:B------:R-:W-:Y:S01]  /*1d90*/  UMOV UR4, URZ ;  /* 0x000000ff00047c82 */ /* 0x000fe20008000000 */
[----:B------:R-:W-:-:S02]  /*1da0*/  UIADD3.X UR51, UPT, UPT, UR5, 0x40004040, URZ, UP0, !UPT ;  /* 0x4000404005337890 */ /* 0x000fc400087fe4ff */
[----:B------:R-:W-:Y:S02]  /*1db0*/  UIADD3 UR48, UP0, UPT, UR18, 0x2, URZ ;  /* 0x0000000212307890 */ /* 0x000fe4000ff1e0ff */
[----:B------:R-:W-:Y:S02]  /*1dc0*/  UIADD3.64 UR24, UPT, UPT, UR50, 0x2, URZ ;  /* 0x0000000232187897 */ /* 0x000fe4000fffe0ff */
[----:B------:R-:W-:Y:S02]  /*1dd0*/  UIADD3.X UR49, UPT, UPT, UR4, 0x40004040, URZ, UP0, !UPT ;  /* 0x4000404004317890 */ /* 0x000fe400087fe4ff */
[----:B------:R-:W-:Y:S02]  /*1de0*/  UIADD3.64 UR28, UPT, UPT, UR50, 0x4, URZ ;  /* 0x00000004321c7897 */ /* 0x000fe4000fffe0ff */
[----:B------:R-:W-:Y:S02]  /*1df0*/  UIADD3.64 UR4, UPT, UPT, UR48, 0x2, URZ ;  /* 0x0000000230047897 */ /* 0x000fe4000fffe0ff */
[----:B------:R-:W-:-:S02]  /*1e00*/  UIADD3.64 UR26, UPT, UPT, UR48, 0x4, URZ ;  /* 0x00000004301a7897 */ /* 0x000fc4000fffe0ff */
[----:B------:R-:W-:Y:S02]  /*1e10*/  UIADD3.64 UR34, UPT, UPT, UR50, 0x7fe, URZ ;  /* 0x000007fe32227897 */ /* 0x000fe4000fffe0ff */
[----:B------:R-:W-:Y:S02]  /*1e20*/  UIADD3.64 UR30, UPT, UPT, UR48, 0x3fe, URZ ;  /* 0x000003fe301e7897 */ /* 0x000fe4000fffe0ff */
[----:B------:R-:W-:Y:S02]  /*1e30*/  UIADD3.64 UR38, UPT, UPT, UR50, 0x800, URZ ;  /* 0x0000080032267897 */ /* 0x000fe4000fffe0ff */
[----:B------:R-:W-:Y:S02]  /*1e40*/  UIADD3.64 UR36, UPT, UPT, UR48, 0x400, URZ ;  /* 0x0000040030247897 */ /* 0x000fe4000fffe0ff */
[----:B------:R-:W-:Y:S02]  /*1e50*/  UIADD3.64 UR42, UPT, UPT, UR50, 0x802, URZ ;  /* 0x00000802322a7897 */ /* 0x000fe4000fffe0ff */
[----:B------:R-:W-:Y:S01]  /*1e60*/  UIADD3.64 UR40, UPT, UPT, UR48, 0x402, URZ ;  /* 0x0000040230287897 */ /* 0x000fe2000fffe0ff */
[----:B------:R-:W-:Y:S01]  /*1e70*/  UMOV UR20, 0x0 ;  /* 0x0000000000147882 */ /* 0x000fe20000000000 */
[----:B------:R-:W-:Y:S01]  /*1e80*/  UMOV UR21, 0x8400490 ;  /* 0x0840049000157882 */ /* 0x000fe20000000000 */
[----:B------:R-:W-:Y:S01]  /*1e90*/  UIADD3.64 UR46, UPT, UPT, UR50, 0x804, URZ ;  /* 0x00000804322e7897 */ /* 0x000fe2000fffe0ff */
[----:B------:R-:W-:Y:S01]  /*1ea0*/  UMOV UR17, 0x40004040 ;  /* 0x4000404000117882 */ /* 0x000fe20000000000 */
[----:B------:R-:W-:Y:S01]  /*1eb0*/  UIADD3.64 UR44, UPT, UPT, UR48, 0x404, URZ ;  /* 0x00000404302c7897 */ /* 0x000fe2000fffe0ff */
[----:B------:R-:W-:Y:S01]  /*1ec0*/  UMOV UR19, 0x40004040 ;  /* 0x4000404000137882 */ /* 0x000fe20000000000 */
[----:B------:R-:W-:Y:S01]  /*1ed0*/  UMOV UR52, 0x0 ;  /* 0x0000000000347882 */ /* 0x000fe20000000000 */
[----:B------:R-:W-:Y:S01]  /*1ee0*/  UMOV UR53, 0x8400490 ;  /* 0x0840049000357882 */ /* 0x000fe20000000000 */
[----:B------:R-:W-:Y:S01]  /*1ef0*/  UMOV UR54, 0x0 ;  /* 0x0000000000367882 */ /* 0x000fe20000000000 */
[----:B------:R-:W-:Y:S01]  /*1f00*/  UMOV UR55, 0x8400490 ;  /* 0x0840049000377882 */ /* 0x000fe20000000000 */
[----:B------:R2:W-:Y:S01]  /*1f10*/  UTCHMMA gdesc[UR18], gdesc[UR16], tmem[UR10], tmem[UR20], idesc[UR21], !UPT ;  /* 0x00ff1410120075ea */ /* 0x0005e2000f80000a */
[----:B------:R-:W-:Y:S01]  /*1f20*/  UMOV UR56, 0x0 ;  /* 0x0000000000387882 */ /* 0x000fe20000000000 */
[----:B------:R-:W-:Y:S01]  /*1f30*/  UMOV UR57, 0x8400490 ;  /* 0x0840049000397882 */ /* 0x000fe20000000000 */
[----:B------:R2:W-:Y:S01]  /*1f40*/  UTCHMMA gdesc[UR48], gdesc[UR50], tmem[UR10], tmem[UR52], idesc[UR53], UPT ;  /* 0x00ff3432300075ea */ /* 0x0005e2000b80000a */
        /* <DEDUP_REMOVED lines=12> */
[----:B------:R2:W-:Y:S01]  /*2010*/  UTCHMMA gdesc[UR40], gdesc[UR42], tmem[UR10], tmem[UR62], idesc[UR63], UPT ;  /* 0x00ff3e2a280075ea */ /* 0x0005e2000b80000a */
[----:B------:R2:W-:Y:S01]  /*2020*/  UTCHMMA gdesc[UR44], gdesc[UR46], tmem[UR10], tmem[UR64], idesc[UR65], UPT ;  /* 0x00ff402e2c0075ea */ /* 0x0005e2000b80000a */
[----:B------:R-:W-:Y:S01]  /*2030*/  NOP ;  /* 0x0000000000007918 */ /* 0x000fe20000000000 */
.L_x_61:
[----:B------:R-:W-:Y:S01]  /*2040*/  ELECT P0, URZ, PT ;  /* 0x0000000000ff782f */ /* 0x000fe20003800000 */
[----:B--2---:R-:W-:Y:S01]  /*2050*/  UMOV UR4, UR6 ;  /* 0x0000000600047c82 */ /* 0x004fe20008000000 */
[----:B------:R-:W-:Y:S02]  /*2060*/  UMOV UR5, URZ ;  /* 0x000000ff00057c82 */ /* 0x000fe40008000000 */
[----:B------:R-:W-:-:S13]  /*2070*/  ISETP.LT.U32.AND P0, PT, R132, 0x20, P0 ;  /* 0x000000208400780c */ /* 0x000fda0000701070 */
[----:B------:R-:W-:Y:S01]  /*2080*/  VOTEU.ANY UP0, P0 ;  /* 0x0000000000ff7886 */ /* 0x000fe20000000100 */
[----:B------:R-:W-:Y:S01]  /*2090*/  VOTEU.ANY UP1, P0 ;  /* 0x0000000000ff7886 */ /* 0x000fe20000020100 */
[----:B------:R-:W-:-:S03]  /*20a0*/  ISETP.GE.U32.AND P0, PT, R12, 0x81, PT ;  /* 0x000000810c00780c */ /* 0x000fc60003f06070 */
[----:B------:R-:W-:Y:S02]  /*20b0*/  @UP0 UMOV UR4, UR4 ;  /* 0x0000000400040c82 */ /* 0x000fe40008000000 */
[----:B------:R2:W-:Y:S01]  /*20c0*/  @UP1 UTCBAR [UR4], URZ ;  /* 0x000000ff040013e9 */ /* 0x0005e200080000ff */
[----:B------:R-:W-:Y:S06]  /*20d0*/  BAR.SYNC.DEFER_BLOCKING 0x0 ;  /* 0x0000000000007b1d */ /* 0x000fec0000010000 */
[----:B------:R-:W3:Y:S02]  /*20e0*/  SYNCS.PHASECHK.TRANS64.TRYWAIT P1, [UR11+0x60020], RZ ;  /* 0x060020ffff0075a7 */ /* 0x000ee4000802110b */
[----:B--23--:R-:W-:Y:S05]  /*20f0*/  @!P1 BRA `(.L_x_62) ;  /* 0x0000001000bc9947 */ /* 0x00cfea0003800000 */
.L_x_79:
[----:B------:R-:W-:Y:S01]  /*2100*/  IMAD.MOV.U32 R2, RZ, RZ, RZ ;  /* 0x000000ffff027224 */ /* 0x000fe200078e00ff */
[----:B------:R-:W-:Y:S06]  /*2110*/  @!P0 BRA `(.L_x_59) ;  /* 0x0000000400d48947 */ /* 0x000fec0003800000 */
[----:B------:R-:W2:Y:S01]  /*2120*/  LDCU UR34, c[0x0][0x3a0] ;  /* 0x00007400ff2277ac */ /* 0x000ea20008000800 */
[----:B------:R-:W-:Y:S01]  /*2130*/  UMOV UR35, 0x80 ;  /* 0x0000008000237882 */ /* 0x000fe20000000000 */
[----:B------:R-:W-:-:S05]  /*2140*/  UMOV UR15, 0x1 ;  /* 0x00000001000f7882 */ /* 0x000fca0000000000 */
.L_x_66:
[----:B------:R-:W-:Y:S01]  /*2150*/  BAR.SYNC.DEFER_BLOCKING 0x0 ;  /* 0x0000000000007b1d */ /* 0x000fe20000010000 */
[----:B------:R-:W-:Y:S01]  /*2160*/  ULEA UR42, UR15, UR11, 0x3 ;  /* 0x0000000b0f2a7291 */ /* 0x000fe2000f8e18ff */
[----:B------:R-:W-:Y:S01]  /*2170*/  @!P3 IMAD.MOV.U32 R3, RZ, RZ, 0x18000 ;  /* 0x00018000ff03b424 */ /* 0x000fe200078e00ff */
[----:B------:R-:W-:Y:S01]  /*2180*/  ELECT P1, URZ, PT ;  /* 0x0000000000ff782f */ /* 0x000fe20003820000 */
[----:B------:R-:W-:-:S03]  /*2190*/  ULEA UR4, UR15, UR11, 0xf ;  /* 0x0000000b0f047291 */ /* 0x000fc6000f8e78ff */
[----:B------:R-:W-:Y:S01]  /*21a0*/  ISETP.LT.U32.AND P1, PT, R132, 0x40, P1 ;  /* 0x000000408400780c */ /* 0x000fe20000f21070 */
[----:B------:R-:W-:Y:S02]  /*21b0*/  ULOP3.LUT UR5, UR14, 0x1, URZ, 0xc0, !UPT ;  /* 0x000000010e057892 */ /* 0x000fe4000f8ec0ff */
[----:B------:R-:W-:Y:S02]  /*21c0*/  UIADD3 UR16, UPT, UPT, UR4, 0x40000, URZ ;  /* 0x0004000004107890 */ /* 0x000fe4000fffe0ff */
[----:B------:R-:W-:Y:S02]  /*21d0*/  ULEA UR22, UR5, UR35, 0x6 ;  /* 0x0000002305167291 */ /* 0x000fe4000f8e30ff */
[----:B------:R-:W-:Y:S01]  /*21e0*/  ULEA UR20, UR5, UR16, 0xe ;  /* 0x0000001005147291 */ /* 0x000fe2000f8e70ff */
[----:B------:R-:W-:Y:S01]  /*21f0*/  ELECT P0, URZ, PT ;  /* 0x0000000000ff782f */ /* 0x000fe20003800000 */
[----:B------:R-:W-:-:S04]  /*2200*/  ULEA UR17, UR15, UR11, 0x10 ;  /* 0x0000000b0f117291 */ /* 0x000fc8000f8e80ff */
[----:B------:R-:W-:Y:S01]  /*2210*/  VOTEU.ANY UP0, P1 ;  /* 0x0000000000ff7886 */ /* 0x000fe20000800100 */
[----:B------:R-:W-:Y:S01]  /*2220*/  ISETP.LT.U32.AND P0, PT, R132, 0x40, P0 ;  /* 0x000000408400780c */ /* 0x000fe20000701070 */
[----:B------:R-:W-:Y:S01]  /*2230*/  ULEA UR4, UR5, UR17, 0xf ;  /* 0x0000001105047291 */ /* 0x000fe2000f8e78ff */
[----:B------:R3:W-:Y:S02]  /*2240*/  @!P3 SYNCS.ARRIVE.TRANS64 RZ, [UR42+0x60000], R3 ;  /* 0x06000003ffffb9a7 */ /* 0x0007e4000800002a */
[----:B------:R-:W-:Y:S01]  /*2250*/  @UP0 UIADD3 UR21, UPT, UPT, UR42, 0x60000, URZ ;  /* 0x000600002a150890 */ /* 0x000fe2000fffe0ff */
[----:B------:R-:W-:Y:S01]  /*2260*/  VOTEU.ANY UP0, P1 ;  /* 0x0000000000ff7886 */ /* 0x000fe20000800100 */
[----:B------:R-:W-:Y:S01]  /*2270*/  BAR.SYNC.DEFER_BLOCKING 0x0 ;  /* 0x0000000000007b1d */ /* 0x000fe20000010000 */
[----:B---3--:R-:W-:-:S06]  /*2280*/  IMAD.U32 R3, R2, -0x80000000, RZ ;  /* 0x8000000002037824 */ /* 0x008fcc00078e00ff */
[----:B------:R-:W-:Y:S01]  /*2290*/  VOTEU.ANY UP1, P0 ;  /* 0x0000000000ff7886 */ /* 0x000fe20000020100 */
[----:B------:R-:W-:-:S04]  /*22a0*/  UMOV UR6, UR22 ;  /* 0x0000001600067c82 */ /* 0x000fc80008000000 */
[----:B------:R-:W-:Y:S01]  /*22b0*/  @UP1 UIADD3 UR5, UPT, UPT, UR42, 0x60000, URZ ;  /* 0x000600002a051890 */ /* 0x000fe2000fffe0ff */
[----:B------:R-:W-:Y:S01]  /*22c0*/  VOTEU.ANY UP1, P0 ;  /* 0x0000000000ff7886 */ /* 0x000fe20000020100 */
[----:B------:R3:W-:Y:S01]  /*22d0*/  @UP0 UTMALDG.2D [UR20], [UR8] ;  /* 0x00000014080005b4 */ /* 0x0007e20008008000 */
[----:B------:R-:W-:Y:S01]  /*22e0*/  UISETP.NE.U32.AND UP0, UPT, UR14, URZ, UPT ;  /* 0x000000ff0e00728c */ /* 0x000fe2000bf05070 */
[----:B------:R5:W-:Y:S06]  /*22f0*/  MEMBAR.ALL.CTA ;  /* 0x0000000000007992 */ /* 0x000bec0000008000 */
[----:B-----5:R-:W5:Y:S02]  /*2300*/  FENCE.VIEW.ASYNC.S ;  /* 0x00000000000073c6 */ /* 0x020f640000000000 */
[----:B-----5:R-:W-:Y:S06]  /*2310*/  BAR.SYNC.DEFER_BLOCKING 0x0 ;  /* 0x0000000000007b1d */ /* 0x020fec0000010000 */
[----:B------:R3:W-:Y:S02]  /*2320*/  @UP1 UTMALDG.2D [UR4], [UR32] ;  /* 0x00000004200015b4 */ /* 0x0007e40008008000 */
[----:B------:R-:W-:Y:S06]  /*2330*/  BAR.SYNC.DEFER_BLOCKING 0x0 ;  /* 0x0000000000007b1d */ /* 0x000fec0000010000 */
[----:B------:R-:W5:Y:S02]  /*2340*/  SYNCS.PHASECHK.TRANS64.TRYWAIT P0, [UR42+0x60000], R3 ;  /* 0x06000003ff0075a7 */ /* 0x000f64000800112a */
[----:B---3-5:R-:W-:Y:S05]  /*2350*/  @!P0 BRA `(.L_x_63) ;  /* 0x0000001000308947 */ /* 0x028fea0003800000 */
.L_x_80:
[----:B------:R-:W-:Y:S05]  /*2360*/  BRA.U UP0, `(.L_x_64) ;  /* 0x0000000100f47547 */ /* 0x000fea000b800000 */
[----:B------:R-:W-:Y:S02]  /*2370*/  USHF.R.U32.HI UR20, URZ, 0x4, UR16 ;  /* 0x00000004ff147899 */ /* 0x000fe40008011610 */
[----:B------:R-:W-:Y:S02]  /*2380*/  USHF.R.U32.HI UR24, URZ, 0x4, UR17 ;  /* 0x00000004ff187899 */ /* 0x000fe40008011611 */
[----:B------:R-:W-:Y:S02]  /*2390*/  USGXT.U32 UR20, UR20, 0xe ;  /* 0x0000000e1414789a */ /* 0x000fe40008000000 */
[----:B------:R-:W-:Y:S02]  /*23a0*/  USGXT.U32 UR24, UR24, 0xe ;  /* 0x0000000e1818789a */ /* 0x000fe40008000000 */
[----:B------:R-:W-:Y:S02]  /*23b0*/  UIADD3 UR28, UP0, UPT, UR20, 0x2, URZ ;  /* 0x00000002141c7890 */ /* 0x000fe4000ff1e0ff */
[----:B------:R-:W-:Y:S01]  /*23c0*/  UIADD3 UR26, UP1, UPT, UR24, 0x2, URZ ;  /* 0x00000002181a7890 */ /* 0x000fe2000ff3e0ff */
[----:B------:R-:W-:Y:S01]  /*23d0*/  UMOV UR4, URZ ;  /* 0x000000ff00047c82 */ /* 0x000fe20008000000 */
[----:B------:R-:W-:Y:S01]  /*23e0*/  UMOV UR5, URZ ;  /* 0x000000ff00057c82 */ /* 0x000fe20008000000 */
[----:B------:R-:W-:-:S02]  /*23f0*/  UIADD3.X UR29, UPT, UPT, UR4, 0x40004040, URZ, UP0, !UPT ;  /* 0x40004040041d7890 */ /* 0x000fc400087fe4ff */
[----:B------:R-:W-:Y:S02]  /*2400*/  UIADD3 UR44, UP3, UPT, UR28, 0x2, URZ ;  /* 0x000000021c2c7890 */ /* 0x000fe4000ff7e0ff */
[----:B------:R-:W-:Y:S02]  /*2410*/  UIADD3.X UR27, UPT, UPT, UR5, 0x40004040, URZ, UP1, !UPT ;  /* 0x40004040051b7890 */ /* 0x000fe40008ffe4ff */
[----:B------:R-:W-:Y:S02]  /*2420*/  UIADD3 UR46, UP2, UPT, UR26, 0x2, URZ ;  /* 0x000000021a2e7890 */ /* 0x000fe4000ff5e0ff */
[----:B------:R-:W-:Y:S02]  /*2430*/  UIADD3 UR48, UP6, UPT, UR28, 0x4, URZ ;  /* 0x000000041c307890 */ /* 0x000fe4000ffde0ff */
[----:B------:R-:W-:Y:S02]  /*2440*/  UIADD3 UR50, UP5, UPT, UR26, 0x4, URZ ;  /* 0x000000041a327890 */ /* 0x000fe4000ffbe0ff */
[----:B------:R-:W-:-:S02]  /*2450*/  UIADD3 UR52, UP1, UPT, UR28, 0x3fe, URZ ;  /* 0x000003fe1c347890 */ /* 0x000fc4000ff3e0ff */
[----:B------:R-:W-:Y:S02]  /*2460*/  UIADD3 UR54, UP0, UPT, UR26, 0x7fe, URZ ;  /* 0x000007fe1a367890 */ /* 0x000fe4000ff1e0ff */
[----:B------:R-:W-:Y:S02]  /*2470*/  UIADD3.X UR45, UPT, UPT, UR29, URZ, URZ, UP3, !UPT ;  /* 0x000000ff1d2d7290 */ /* 0x000fe40009ffe4ff */
[----:B------:R-:W-:Y:S02]  /*2480*/  UIADD3 UR56, UP4, UPT, UR28, 0x400, URZ ;  /* 0x000004001c387890 */ /* 0x000fe4000ff9e0ff */
[----:B------:R-:W-:Y:S02]  /*2490*/  UIADD3 UR58, UP3, UPT, UR26, 0x800, URZ ;  /* 0x000008001a3a7890 */ /* 0x000fe4000ff7e0ff */
[----:B------:R-:W-:Y:S02]  /*24a0*/  UIADD3.X UR47, UPT, UPT, UR27, URZ, URZ, UP2, !UPT ;  /* 0x000000ff1b2f7290 */ /* 0x000fe400097fe4ff */
[----:B------:R-:W-:-:S02]  /*24b0*/  UIADD3.X UR49, UPT, UPT, UR29, URZ, URZ, UP6, !UPT ;  /* 0x000000ff1d317290 */ /* 0x000fc4000b7fe4ff */
[----:B------:R-:W-:Y:S02]  /*24c0*/  UIADD3 UR60, UP2, UPT, UR28, 0x402, URZ ;  /* 0x000004021c3c7890 */ /* 0x000fe4000ff5e0ff */
[----:B------:R-:W-:Y:S02]  /*24d0*/  UIADD3 UR62, UP6, UPT, UR26, 0x802, URZ ;  /* 0x000008021a3e7890 */ /* 0x000fe4000ffde0ff */
[----:B------:R-:W-:Y:S02]  /*24e0*/  UIADD3.X UR51, UPT, UPT, UR27, URZ, URZ, UP5, !UPT ;  /* 0x000000ff1b337290 */ /* 0x000fe4000affe4ff */
[----:B------:R-:W-:Y:S02]  /*24f0*/  UIADD3.X UR53, UPT, UPT, UR29, URZ, URZ, UP1, !UPT ;  /* 0x000000ff1d357290 */ /* 0x000fe40008ffe4ff */
[----:B------:R-:W-:Y:S02]  /*2500*/  UIADD3 UR4, UP5, UPT, UR28, 0x404, URZ ;  /* 0x000004041c047890 */ /* 0x000fe4000ffbe0ff */
[----:B------:R-:W-:-:S02]  /*2510*/  UIADD3 UR30, UP1, UPT, UR26, 0x804, URZ ;  /* 0x000008041a1e7890 */ /* 0x000fc4000ff3e0ff */
[----:B------:R-:W-:Y:S02]  /*2520*/  UIADD3.X UR55, UPT, UPT, UR27, URZ, URZ, UP0, !UPT ;  /* 0x000000ff1b377290 */ /* 0x000fe400087fe4ff */
[----:B------:R-:W-:Y:S02]  /*2530*/  UIADD3.X UR57, UPT, UPT, UR29, URZ, URZ, UP4, !UPT ;  /* 0x000000ff1d397290 */ /* 0x000fe4000a7fe4ff */
[----:B------:R-:W-:Y:S02]  /*2540*/  UIADD3.X UR59, UPT, UPT, UR27, URZ, URZ, UP3, !UPT ;  /* 0x000000ff1b3b7290 */ /* 0x000fe40009ffe4ff */
[----:B------:R-:W-:Y:S02]  /*2550*/  UIADD3.X UR61, UPT, UPT, UR29, URZ, URZ, UP2, !UPT ;  /* 0x000000ff1d3d7290 */ /* 0x000fe400097fe4ff */
[----:B------:R-:W-:Y:S01]  /*2560*/  UIADD3.X UR63, UPT, UPT, UR27, URZ, URZ, UP6, !UPT ;  /* 0x000000ff1b3f7290 */ /* 0x000fe2000b7fe4ff */
[----:B------:R-:W-:Y:S01]  /*2570*/  UMOV UR18, 0x0 ;  /* 0x0000000000127882 */ /* 0x000fe20000000000 */
[----:B------:R-:W-:Y:S01]  /*2580*/  UMOV UR19, 0x8400490 ;  /* 0x0840049000137882 */ /* 0x000fe20000000000 */
[----:B------:R-:W-:Y:S01]  /*2590*/  UMOV UR21, 0x40004040 ;  /* 0x4000404000157882 */ /* 0x000fe20000000000 */
[----:B------:R-:W-:Y:S01]  /*25a0*/  UMOV UR25, 0x40004040 ;  /* 0x4000404000197882 */ /* 0x000fe20000000000 */
[----:B------:R-:W-:Y:S01]  /*25b0*/  UIADD3.X UR5, UPT, UPT, UR29, URZ, URZ, UP5, !UPT ;  /* 0x000000ff1d057290 */ /* 0x000fe2000affe4ff */
[----:B------:R3:W-:Y:S01]  /*25c0*/  UTCHMMA gdesc[UR20], gdesc[UR24], tmem[UR10], tmem[UR18], idesc[UR19], UPT ;  /* 0x00ff1218140075ea */ /* 0x0007e2000b80000a */
[----:B------:R-:W-:Y:S01]  /*25d0*/  UIADD3.X UR31, UPT, UPT, UR27, URZ, URZ, UP1, !UPT ;  /* 0x000000ff1b1f7290 */ /* 0x000fe20008ffe4ff */
[----:B------:R-:W-:Y:S01]  /*25e0*/  UMOV UR16, 0x0 ;  /* 0x0000000000107882 */ /* 0x000fe20000000000 */
[----:B------:R-:W-:Y:S01]  /*25f0*/  UMOV UR17, 0x8400490 ;  /* 0x0840049000117882 */ /* 0x000fe20000000000 */
[----:B------:R-:W-:Y:S01]  /*2600*/  UMOV UR40, 0x0 ;  /* 0x0000000000287882 */ /* 0x000fe20000000000 */
[----:B------:R-:W-:Y:S01]  /*2610*/  UMOV UR41, 0x8400490 ;  /* 0x0840049000297882 */ /* 0x000fe20000000000 */
        /* <DEDUP_REMOVED lines=18> */
.L_x_64:
[----:B------:R-:W-:Y:S01]  /*2740*/  ELECT P0, URZ, PT ;  /* 0x0000000000ff782f */ /* 0x000fe20003800000 */
[----:B---3--:R-:W-:-:S03]  /*2750*/  UIADD3 UR4, UPT, UPT, UR42, 0x60020, URZ ;  /* 0x000600202a047890 */ /* 0x008fc6000fffe0ff */
[----:B------:R-:W-:Y:S01]  /*2760*/  ISETP.LT.U32.AND P0, PT, R132, 0x20, P0 ;  /* 0x000000208400780c */ /* 0x000fe20000701070 */
[----:B------:R-:W-:-:S12]  /*2770*/  UMOV UR5, URZ ;  /* 0x000000ff00057c82 */ /* 0x000fd80008000000 */
[----:B------:R-:W-:Y:S01]  /*2780*/  VOTEU.ANY UP0, P0 ;  /* 0x0000000000ff7886 */ /* 0x000fe20000000100 */
[----:B------:R-:W-:-:S04]  /*2790*/  VOTEU.ANY UP1, P0 ;  /* 0x0000000000ff7886 */ /* 0x000fc80000020100 */
[----:B------:R-:W-:Y:S02]  /*27a0*/  @UP0 UMOV UR4, UR4 ;  /* 0x0000000400040c82 */ /* 0x000fe40008000000 */
[----:B------:R3:W-:Y:S01]  /*27b0*/  @UP1 UTCBAR [UR4], URZ ;  /* 0x000000ff040013e9 */ /* 0x0007e200080000ff */
[----:B------:R-:W-:Y:S06]  /*27c0*/  BAR.SYNC.DEFER_BLOCKING 0x0 ;  /* 0x0000000000007b1d */ /* 0x000fec0000010000 */
[----:B------:R-:W5:Y:S02]  /*27d0*/  SYNCS.PHASECHK.TRANS64.TRYWAIT P0, [UR42+0x60020], R3 ;  /* 0x06002003ff0075a7 */ /* 0x000f64000800112a */
[----:B---3-5:R-:W-:Y:S05]  /*27e0*/  @!P0 BRA `(.L_x_65) ;  /* 0x0000000c00188947 */ /* 0x028fea0003800000 */
.L_x_81:
[----:B------:R-:W-:Y:S02]  /*27f0*/  UIADD3 UR15, UPT, UPT, UR15, 0x1, URZ ;  /* 0x000000010f0f7890 */ /* 0x000fe4000fffe0ff */
[----:B------:R-:W-:Y:S02]  /*2800*/  UIADD3 UR35, UPT, UPT, UR35, 0x80, URZ ;  /* 0x0000008023237890 */ /* 0x000fe4000fffe0ff */
[----:B------:R-:W-:-:S04]  /*2810*/  UISETP.NE.U32.AND UP0, UPT, UR15, 0x4, UPT ;  /* 0x000000040f00788c */ /* 0x000fc8000bf05070 */
[----:B------:R-:W-:Y:S02]  /*2820*/  USEL UR15, UR15, URZ, UP0 ;  /* 0x000000ff0f0f7287 */ /* 0x000fe40008000000 */
[----:B------:R-:W-:Y:S02]  /*2830*/  USEL UR4, URZ, 0x1, UP0 ;  /* 0x00000001ff047887 */ /* 0x000fe40008000000 */
[----:B--2---:R-:W-:-:S04]  /*2840*/  UISETP.GE.AND UP0, UPT, UR35, UR34, UPT ;  /* 0x000000222300728c */ /* 0x004fc8000bf06270 */
[----:B------:R-:W-:-:S05]  /*2850*/  LOP3.LUT R2, R2, UR4, RZ, 0x3c, !PT ;  /* 0x0000000402027c12 */ /* 0x000fca000f8e3cff */
[----:B------:R-:W-:Y:S05]  /*2860*/  BRA.U !UP0, `(.L_x_66) ;  /* 0xfffffff908387547 */ /* 0x000fea000b83ffff */
.L_x_59:
[----:B---3-5:R-:W-:Y:S06]  /*2870*/  BAR.SYNC.DEFER_BLOCKING 0x0 ;  /* 0x0000000000007b1d */ /* 0x028fec0000010000 */
[----:B------:R-:W-:Y:S04]  /*2880*/  BSSY.RECONVERGENT B5, `(.L_x_67) ;  /* 0x0000004000057945 */ /* 0x000fe80003800200 */
[----:B------:R-:W-:Y:S05]  /*2890*/  @P3 BRA `(.L_x_68) ;  /* 0x0000000000083947 */ /* 0x000fea0003800000 */
[----:B------:R-:W2:Y:S02]  /*28a0*/  SYNCS.CCTL.IV [UR11+0x60000] ;  /* 0x06000000ff0079b1 */ /* 0x000ea4000800000b */
[----:B--2---:R-:W2:Y:S02]  /*28b0*/  SYNCS.CCTL.IV [UR11+0x60020] ;  /* 0x06002000ff0079b1 */ /* 0x004ea4000800000b */
.L_x_68:
[----:B------:R-:W-:Y:S05]  /*28c0*/  BSYNC.RECONVERGENT B5 ;  /* 0x0000000000057941 */ /* 0x000fea0003800200 */
.L_x_67:
[----:B--2---:R-:W-:Y:S06]  /*28d0*/  BAR.SYNC.DEFER_BLOCKING 0x0 ;  /* 0x0000000000007b1d */ /* 0x004fec0000010000 */
[----:B------:R-:W-:Y:S04]  /*28e0*/  BSSY.RECONVERGENT B5, `(.L_x_69) ;  /* 0x0000004000057945 */ /* 0x000fe80003800200 */
[----:B------:R-:W-:Y:S05]  /*28f0*/  @P3 BRA `(.L_x_70) ;  /* 0x0000000000083947 */ /* 0x000fea0003800000 */
[----:B------:R-:W2:Y:S02]  /*2900*/  SYNCS.CCTL.IV [UR11+0x60008] ;  /* 0x06000800ff0079b1 */ /* 0x000ea4000800000b */
[----:B--2---:R-:W2:Y:S02]  /*2910*/  SYNCS.CCTL.IV [UR11+0x60028] ;  /* 0x06002800ff0079b1 */ /* 0x004ea4000800000b */
.L_x_70:
[----:B------:R-:W-:Y:S05]  /*2920*/  BSYNC.RECONVERGENT B5 ;  /* 0x0000000000057941 */ /* 0x000fea0003800200 */
.L_x_69:
[----:B--2---:R-:W-:Y:S06]  /*2930*/  BAR.SYNC.DEFER_BLOCKING 0x0 ;  /* 0x0000000000007b1d */ /* 0x004fec0000010000 */
[----:B------:R-:W-:Y:S04]  /*2940*/  BSSY.RECONVERGENT B5, `(.L_x_71) ;  /* 0x0000004000057945 */ /* 0x000fe80003800200 */
[----:B------:R-:W-:Y:S05]  /*2950*/  @P3 BRA `(.L_x_72) ;  /* 0x0000000000083947 */ /* 0x000fea0003800000 */
[----:B------:R-:W2:Y:S02]  /*2960*/  SYNCS.CCTL.IV [UR11+0x60010] ;  /* 0x06001000ff0079b1 */ /* 0x000ea4000800000b */
[----:B--2---:R-:W2:Y:S02]  /*2970*/  SYNCS.CCTL.IV [UR11+0x60030] ;  /* 0x06003000ff0079b1 */ /* 0x004ea4000800000b */
.L_x_72:
[----:B------:R-:W-:Y:S05]  /*2980*/  BSYNC.RECONVERGENT B5 ;  /* 0x0000000000057941 */ /* 0x000fea0003800200 */
.L_x_71:
[----:B--2---:R-:W-:Y:S06]  /*2990*/  BAR.SYNC.DEFER_BLOCKING 0x0 ;  /* 0x0000000000007b1d */ /* 0x004fec0000010000 */
[----:B------:R-:W-:Y:S04]  /*29a0*/  BSSY.RECONVERGENT B5, `(.L_x_73) ;  /* 0x0000004000057945 */ /* 0x000fe80003800200 */
[----:B------:R-:W-:Y:S05]  /*29b0*/  @P3 BRA `(.L_x_74) ;  /* 0x0000000000083947 */ /* 0x000fea0003800000 */
[----:B------:R-:W2:Y:S02]  /*29c0*/  SYNCS.CCTL.IV [UR11+0x60018] ;  /* 0x06001800ff0079b1 */ /* 0x000ea4000800000b */
[----:B--2---:R-:W2:Y:S02]  /*29d0*/  SYNCS.CCTL.IV [UR11+0x60038] ;  /* 0x06003800ff0079b1 */ /* 0x004ea4000800000b */
.L_x_74:
[----:B------:R-:W-:Y:S05]  /*29e0*/  BSYNC.RECONVERGENT B5 ;  /* 0x0000000000057941 */ /* 0x000fea0003800200 */
.L_x_73:
[----:B------:R-:W-:Y:S01]  /*29f0*/  ULOP3.LUT UR4, UR14, 0x3, URZ, 0xc0, !UPT ;  /* 0x000000030e047892 */ /* 0x000fe2000f8ec0ff */
[C---:B------:R-:W-:Y:S01]  /*2a00*/  IMAD.SHL.U32 R2, R0.reuse, 0x10, RZ ;  /* 0x0000001000027824 */ /* 0x040fe200078e00ff */
[----:B------:R-:W-:Y:S01]  /*2a10*/  USHF.L.U32 UR14, UR14, 0x5, URZ ;  /* 0x000000050e0e7899 */ /* 0x000fe200080006ff */
[C---:B------:R-:W-:Y:S01]  /*2a20*/  IMAD.SHL.U32 R3, R0.reuse, 0x100, RZ ;  /* 0x0000010000037824 */ /* 0x040fe200078e00ff */
[----:B------:R-:W-:Y:S01]  /*2a30*/  ULEA UR5, UR4, UR10, 0x15 ;  /* 0x0000000a04057291 */ /* 0x000fe2000f8ea8ff */
[----:B------:R-:W-:Y:S01]  /*2a40*/  IMAD.SHL.U32 R0, R0, 0x80, RZ ;  /* 0x0000008000007824 */ /* 0x000fe200078e00ff */
[----:B------:R-:W-:Y:S02]  /*2a50*/  ULOP3.LUT UR14, UR14, 0x80, URZ, 0xc0, !UPT ;  /* 0x000000800e0e7892 */ /* 0x000fe4000f8ec0ff */
[----:B------:R-:W-:Y:S02]  /*2a60*/  LOP3.LUT R3, R2, 0x8070, R3, 0xc8, !PT ;  /* 0x0000807002037812 */ /* 0x000fe400078ec803 */
[----:B------:R-:W-:Y:S01]  /*2a70*/  ELECT P0, URZ, PT ;  /* 0x0000000000ff782f */ /* 0x000fe20003800000 */
[----:B------:R-:W-:Y:S01]  /*2a80*/  UIADD3 UR5, UPT, UPT, UR5, UR14, URZ ;  /* 0x0000000e05057290 */ /* 0x000fe2000fffe0ff */
[----:B------:R-:W-:Y:S01]  /*2a90*/  LOP3.LUT R0, R3, 0x3f80, R0, 0xf8, !PT ;  /* 0x00003f8003007812 */ /* 0x000fe200078ef800 */
[----:B------:R-:W-:Y:S01]  /*2aa0*/  UMOV UR6, UR23 ;  /* 0x0000001700067c82 */ /* 0x000fe20008000000 */
[----:B------:R-:W-:-:S02]  /*2ab0*/  ISETP.LT.U32.AND P0, PT, R132, 0x80, P0 ;  /* 0x000000808400780c */ /* 0x000fc40000701070 */
[C---:B------:R-:W-:Y:S02]  /*2ac0*/  LOP3.LUT R2, R0.reuse, 0x10, RZ, 0x3c, !PT ;  /* 0x0000001000027812 */ /* 0x040fe400078e3cff */
[----:B------:R-:W-:Y:S02]  /*2ad0*/  LOP3.LUT R3, R0, 0x20, RZ, 0x3c, !PT ;  /* 0x0000002000037812 */ /* 0x000fe400078e3cff */
[----:B----4-:R-:W3:Y:S01]  /*2ae0*/  LDTM.x128 R4, tmem[UR5] ;  /* 0x00000005000479ee */ /* 0x010ee200083c0000 */
[----:B------:R-:W-:Y:S01]  /*2af0*/  NOP ;  /* 0x0000000000007918 */ /* 0x000fe20000000000 */
[----:B------:R-:W-:Y:S02]  /*2b00*/  ULEA UR5, UR4, UR7, 0x6 ;  /* 0x0000000704057291 */ /* 0x000fe4000f8e30ff */
[----:B------:R-:W-:-:S03]  /*2b10*/  ULEA UR4, UR4, UR11, 0xe ;  /* 0x0000000b04047291 */ /* 0x000fc6000f8e70ff */
[----:B---3--:R-:W-:Y:S01]  /*2b20*/  VOTEU.ANY UP1, P0 ;  /* 0x0000000000ff7886 */ /* 0x008fe20000020100 */
[----:B------:R-:W-:Y:S01]  /*2b30*/  VOTEU.ANY UP0, P0 ;  /* 0x0000000000ff7886 */ /* 0x000fe20000000100 */
[----:B------:R-:W-:Y:S02]  /*2b40*/  F2FP.BF16.F32.PACK_AB R4, R5, R4 ;  /* 0x000000040504723e */ /* 0x000fe400000010ff */
[----:B------:R-:W-:Y:S02]  /*2b50*/  F2FP.BF16.F32.PACK_AB R68, R69, R68 ;  /* 0x000000444544723e */ /* 0x000fe400000010ff */
[----:B------:R-:W-:Y:S02]  /*2b60*/  F2FP.BF16.F32.PACK_AB R5, R7, R6 ;  /* 0x000000060705723e */ /* 0x000fe400000010ff */
[----:B------:R-:W-:Y:S02]  /*2b70*/  F2FP.BF16.F32.PACK_AB R12, R13, R12 ;  /* 0x0000000c0d0c723e */ /* 0x000fe400000010ff */
[----:B------:R-:W-:-:S02]  /*2b80*/  F2FP.BF16.F32.PACK_AB R69, R71, R70 ;  /* 0x000000464745723e */ /* 0x000fc400000010ff */
[----:B------:R-:W-:Y:S02]  /*2b90*/  F2FP.BF16.F32.PACK_AB R76, R77, R76 ;  /* 0x0000004c4d4c723e */ /* 0x000fe400000010ff */
[----:B------:R-:W-:Y:S02]  /*2ba0*/  F2FP.BF16.F32.PACK_AB R6, R9, R8 ;  /* 0x000000080906723e */ /* 0x000fe400000010ff */
[----:B------:R-:W-:Y:S02]  /*2bb0*/  F2FP.BF16.F32.PACK_AB R7, R11, R10 ;  /* 0x0000000a0b07723e */ /* 0x000fe400000010ff */
[----:B------:R-:W-:Y:S02]  /*2bc0*/  F2FP.BF16.F32.PACK_AB R13, R15, R14 ;  /* 0x0000000e0f0d723e */ /* 0x000fe400000010ff */
[----:B------:R-:W-:Y:S01]  /*2bd0*/  F2FP.BF16.F32.PACK_AB R20, R21, R20 ;  /* 0x000000141514723e */ /* 0x000fe200000010ff */
[----:B--2---:R2:W-:Y:S01]  /*2be0*/  STS.128 [R0+UR11], R4 ;  /* 0x0000000400007988 */ /* 0x0045e20008000c0b */
[----:B------:R-:W-:-:S02]  /*2bf0*/  F2FP.BF16.F32.PACK_AB R70, R73, R72 ;  /* 0x000000484946723e */ /* 0x000fc400000010ff */
[----:B------:R-:W-:Y:S02]  /*2c00*/  F2FP.BF16.F32.PACK_AB R71, R75, R74 ;  /* 0x0000004a4b47723e */ /* 0x000fe400000010ff */
[----:B------:R-:W-:Y:S02]  /*2c10*/  F2FP.BF16.F32.PACK_AB R77, R79, R78 ;  /* 0x0000004e4f4d723e */ /* 0x000fe400000010ff */
[----:B------:R-:W-:Y:S01]  /*2c20*/  F2FP.BF16.F32.PACK_AB R84, R85, R84 ;  /* 0x000000545554723e */ /* 0x000fe200000010ff */
[----:B------:R3:W-:Y:S01]  /*2c30*/  STS.128 [R0+UR11+0x4000], R68 ;  /* 0x0040004400007988 */ /* 0x0007e20008000c0b */
[----:B------:R-:W-:Y:S02]  /*2c40*/  F2FP.BF16.F32.PACK_AB R14, R17, R16 ;  /* 0x00000010110e723e */ /* 0x000fe400000010ff */
[----:B------:R-:W-:Y:S02]  /*2c50*/  F2FP.BF16.F32.PACK_AB R15, R19, R18 ;  /* 0x00000012130f723e */ /* 0x000fe400000010ff */
[----:B------:R-:W-:-:S02]  /*2c60*/  F2FP.BF16.F32.PACK_AB R21, R23, R22 ;  /* 0x000000161715723e */ /* 0x000fc400000010ff */
[----:B------:R-:W-:Y:S01]  /*2c70*/  F2FP.BF16.F32.PACK_AB R28, R29, R28 ;  /* 0x0000001c1d1c723e */ /* 0x000fe200000010ff */
[----:B------:R4:W-:Y:S01]  /*2c80*/  STS.128 [R2+UR11], R12 ;  /* 0x0000000c02007988 */ /* 0x0009e20008000c0b */
[----:B------:R-:W-:Y:S02]  /*2c90*/  F2FP.BF16.F32.PACK_AB R78, R81, R80 ;  /* 0x00000050514e723e */ /* 0x000fe400000010ff */
[----:B------:R-:W-:Y:S02]  /*2ca0*/  F2FP.BF16.F32.PACK_AB R79, R83, R82 ;  /* 0x00000052534f723e */ /* 0x000fe400000010ff */
[----:B------:R-:W-:Y:S02]  /*2cb0*/  F2FP.BF16.F32.PACK_AB R85, R87, R86 ;  /* 0x000000565755723e */ /* 0x000fe400000010ff */
[----:B------:R-:W-:Y:S01]  /*2cc0*/  F2FP.BF16.F32.PACK_AB R92, R93, R92 ;  /* 0x0000005c5d5c723e */ /* 0x000fe200000010ff */
[----:B------:R4:W-:Y:S01]  /*2cd0*/  STS.128 [R2+UR11+0x4000], R76 ;  /* 0x0040004c02007988 */ /* 0x0009e20008000c0b */
[----:B------:R-:W-:-:S02]  /*2ce0*/  F2FP.BF16.F32.PACK_AB R22, R25, R24 ;  /* 0x000000181916723e */ /* 0x000fc400000010ff */
[----:B------:R-:W-:Y:S02]  /*2cf0*/  F2FP.BF16.F32.PACK_AB R23, R27, R26 ;  /* 0x0000001a1b17723e */ /* 0x000fe400000010ff */
[----:B------:R-:W-:Y:S02]  /*2d00*/  F2FP.BF16.F32.PACK_AB R29, R31, R30 ;  /* 0x0000001e1f1d723e */ /* 0x000fe400000010ff */
[----:B------:R-:W-:Y:S01]  /*2d10*/  F2FP.BF16.F32.PACK_AB R36, R37, R36 ;  /* 0x000000242524723e */ /* 0x000fe200000010ff */
[----:B------:R4:W-:Y:S01]  /*2d20*/  STS.128 [R3+UR11], R20 ;  /* 0x0000001403007988 */ /* 0x0009e20008000c0b */
[----:B------:R-:W-:Y:S02]  /*2d30*/  F2FP.BF16.F32.PACK_AB R86, R89, R88 ;  /* 0x000000585956723e */ /* 0x000fe400000010ff */
[----:B------:R-:W-:Y:S02]  /*2d40*/  F2FP.BF16.F32.PACK_AB R87, R91, R90 ;  /* 0x0000005a5b57723e */ /* 0x000fe400000010ff */
[----:B------:R-:W-:-:S02]  /*2d50*/  F2FP.BF16.F32.PACK_AB R93, R95, R94 ;  /* 0x0000005e5f5d723e */ /* 0x000fc400000010ff */
[----:B------:R-:W-:Y:S01]  /*2d60*/  F2FP.BF16.F32.PACK_AB R100, R101, R100 ;  /* 0x000000646564723e */ /* 0x000fe200000010ff */
[----:B------:R4:W-:Y:S01]  /*2d70*/  STS.128 [R3+UR11+0x4000], R84 ;  /* 0x0040005403007988 */ /* 0x0009e20008000c0b */
        /* <DEDUP_REMOVED lines=8> */
[----:B------:R-:W-:Y:S02]  /*2e00*/  LOP3.LUT R8, R0, 0x30, RZ, 0x3c, !PT ;  /* 0x0000003000087812 */ /* 0x000fe400078e3cff */
[----:B------:R-:W-:Y:S02]  /*2e10*/  F2FP.BF16.F32.PACK_AB R38, R41, R40 ;  /* 0x000000282926723e */ /* 0x000fe400000010ff */
[----:B------:R-:W-:Y:S01]  /*2e20*/  F2FP.BF16.F32.PACK_AB R39, R43, R42 ;  /* 0x0000002a2b27723e */ /* 0x000fe200000010ff */
[----:B------:R4:W-:Y:S01]  /*2e30*/  STS.128 [R8+UR11], R28 ;  /* 0x0000001c08007988 */ /* 0x0009e20008000c0b */
[----:B------:R-:W-:-:S02]  /*2e40*/  F2FP.BF16.F32.PACK_AB R45, R47, R46 ;  /* 0x0000002e2f2d723e */ /* 0x000fc400000010ff */
[----:B------:R-:W-:Y:S01]  /*2e50*/  F2FP.BF16.F32.PACK_AB R52, R53, R52 ;  /* 0x000000343534723e */ /* 0x000fe200000010ff */
[----:B------:R4:W-:Y:S01]  /*2e60*/  STS.128 [R8+UR11+0x4000], R92 ;  /* 0x0040005c08007988 */ /* 0x0009e20008000c0b */
[----:B------:R-:W-:Y:S02]  /*2e70*/  F2FP.BF16.F32.PACK_AB R102, R105, R104 ;  /* 0x000000686966723e */ /* 0x000fe400000010ff */
[----:B------:R-:W-:Y:S02]  /*2e80*/  F2FP.BF16.F32.PACK_AB R103, R107, R106 ;  /* 0x0000006a6b67723e */ /* 0x000fe400000010ff */
[----:B------:R-:W-:Y:S02]  /*2e90*/  F2FP.BF16.F32.PACK_AB R109, R111, R110 ;  /* 0x0000006e6f6d723e */ /* 0x000fe400000010ff */
[----:B------:R-:W-:Y:S02]  /*2ea0*/  F2FP.BF16.F32.PACK_AB R116, R117, R116 ;  /* 0x000000747574723e */ /* 0x000fe400000010ff */
[----:B------:R-:W-:-:S02]  /*2eb0*/  LOP3.LUT R9, R0, 0x40, RZ, 0x3c, !PT ;  /* 0x0000004000097812 */ /* 0x000fc400078e3cff */
[----:B------:R-:W-:Y:S02]  /*2ec0*/  F2FP.BF16.F32.PACK_AB R46, R49, R48 ;  /* 0x00000030312e723e */ /* 0x000fe400000010ff */
[----:B------:R-:W-:Y:S01]  /*2ed0*/  F2FP.BF16.F32.PACK_AB R47, R51, R50 ;  /* 0x00000032332f723e */ /* 0x000fe200000010ff */
[----:B------:R4:W-:Y:S01]  /*2ee0*/  STS.128 [R9+UR11], R36 ;  /* 0x0000002409007988 */ /* 0x0009e20008000c0b */
[----:B------:R-:W-:Y:S02]  /*2ef0*/  F2FP.BF16.F32.PACK_AB R53, R55, R54 ;  /* 0x000000363735723e */ /* 0x000fe400000010ff */
[----:B------:R-:W-:Y:S01]  /*2f00*/  F2FP.BF16.F32.PACK_AB R60, R61, R60 ;  /* 0x0000003c3d3c723e */ /* 0x000fe200000010ff */
[----:B------:R4:W-:Y:S01]  /*2f10*/  STS.128 [R9+UR11+0x4000], R100 ;  /* 0x0040006409007988 */ /* 0x0009e20008000c0b */
[----:B------:R-:W-:Y:S02]  /*2f20*/  F2FP.BF16.F32.PACK_AB R110, R113, R112 ;  /* 0x00000070716e723e */ /* 0x000fe400000010ff */
[----:B------:R-:W-:-:S02]  /*2f30*/  F2FP.BF16.F32.PACK_AB R111, R115, R114 ;  /* 0x00000072736f723e */ /* 0x000fc400000010ff */
        /* <DEDUP_REMOVED lines=11> */
[----:B--2---:R-:W-:Y:S02]  /*2ff0*/  LOP3.LUT R4, R0, 0x60, RZ, 0x3c, !PT ;  /* 0x0000006000047812 */ /* 0x004fe400078e3cff */
[----:B------:R-:W-:Y:S02]  /*3000*/  F2FP.BF16.F32.PACK_AB R62, R65, R64 ;  /* 0x00000040413e723e */ /* 0x000fe400000010ff */
[----:B------:R-:W-:Y:S01]  /*3010*/  F2FP.BF16.F32.PACK_AB R63, R67, R66 ;  /* 0x00000042433f723e */ /* 0x000fe200000010ff */
[----:B------:R4:W-:Y:S01]  /*3020*/  STS.128 [R4+UR11], R52 ;  /* 0x0000003404007988 */ /* 0x0009e20008000c0b */
[----:B------:R-:W-:-:S02]  /*3030*/  F2FP.BF16.F32.PACK_AB R126, R129, R128 ;  /* 0x00000080817e723e */ /* 0x000fc400000010ff */
[----:B------:R-:W-:Y:S01]  /*3040*/  F2FP.BF16.F32.PACK_AB R127, R131, R130 ;  /* 0x00000082837f723e */ /* 0x000fe200000010ff */
[----:B------:R4:W-:Y:S01]  /*3050*/  STS.128 [R4+UR11+0x4000], R116 ;  /* 0x0040007404007988 */ /* 0x0009e20008000c0b */
[----:B---3--:R-:W-:-:S05]  /*3060*/  LOP3.LUT R0, R0, 0x70, RZ, 0x3c, !PT ;  /* 0x0000007000007812 */ /* 0x008fca00078e3cff */
[----:B------:R4:W-:Y:S04]  /*3070*/  STS.128 [R0+UR11], R60 ;  /* 0x0000003c00007988 */ /* 0x0009e80008000c0b */
[----:B------:R4:W-:Y:S01]  /*3080*/  STS.128 [R0+UR11+0x4000], R124 ;  /* 0x0040007c00007988 */ /* 0x0009e20008000c0b */
[----:B------:R2:W-:Y:S06]  /*3090*/  MEMBAR.ALL.CTA ;  /* 0x0000000000007992 */ /* 0x0005ec0000008000 */
[----:B--2---:R-:W2:Y:S02]  /*30a0*/  FENCE.VIEW.ASYNC.S ;  /* 0x00000000000073c6 */ /* 0x004ea40000000000 */
[----:B--2---:R-:W-:Y:S06]  /*30b0*/  BAR.SYNC.DEFER_BLOCKING 0x0 ;  /* 0x0000000000007b1d */ /* 0x004fec0000010000 */
[----:B------:R4:W-:Y:S01]  /*30c0*/  @UP1 UTMASTG.2D [UR4], [UR12] ;  /* 0x000000040c0013b5 */ /* 0x0009e20008008000 */
[----:B------:R0:W-:Y:S01]  /*30d0*/  UTMACMDFLUSH ;  /* 0x00000000000079b7 */ /* 0x0001e20000000000 */
[----:B------:R-:W-:-:S04]  /*30e0*/  DEPBAR.LE SB0, 0x0 ;  /* 0x000080000000791a */ /* 0x000fc80000000000 */
[----:B------:R-:W-:Y:S08]  /*30f0*/  BAR.SYNC.DEFER_BLOCKING 0x0 ;  /* 0x0000000000007b1d */ /* 0x000ff00000010000 */
[----:B------:R-:W-:Y:S06]  /*3100*/  BAR.SYNC.DEFER_BLOCKING 0x0 ;  /* 0x0000000000007b1d */ /* 0x000fec0000010000 */
[----:B----4-:R-:W-:Y:S05]  /*3110*/  @P2 BRA `(.L_x_75) ;  /* 0x0000000000a02947 */ /* 0x010fea0003800000 */
[----:B------:R-:W2:Y:S01]  /*3120*/  S2UR UR5, SR_CgaCtaId ;  /* 0x00000000000579c3 */ /* 0x000ea20000008800 */
[----:B------:R-:W-:Y:S01]  /*3130*/  NOP ;  /* 0x0000000000007918 */ /* 0x000fe20000000000 */
[----:B------:R-:W-:Y:S01]  /*3140*/  UMOV UR4, 0x50 ;  /* 0x0000005000047882 */ /* 0x000fe20000000000 */
[----:B------:R-:W-:Y:S02]  /*3150*/  IMAD.U32 R0, RZ, RZ, UR10 ;  /* 0x0000000aff007e24 */ /* 0x000fe4000f8e00ff */
[----:B------:R-:W-:Y:S02]  /*3160*/  IMAD.MOV.U32 R3, RZ, RZ, 0xff ;  /* 0x000000ffff037424 */ /* 0x000fe400078e00ff */
[----:B------:R-:W-:Y:S01]  /*3170*/  IMAD.MOV.U32 R7, RZ, RZ, 0x1 ;  /* 0x00000001ff077424 */ /* 0x000fe200078e00ff */
[----:B------:R-:W-:-:S04]  /*3180*/  LOP3.LUT R0, R0, 0xffff, RZ, 0xc0, !PT ;  /* 0x0000ffff00007812 */ /* 0x000fc800078ec0ff */
[----:B------:R-:W-:-:S05]  /*3190*/  SHF.R.U32.HI R0, RZ, 0x5, R0 ;  /* 0x00000005ff007819 */ /* 0x000fca0000011600 */
[----:B------:R-:W-:Y:S01]  /*31a0*/  VIADD R2, R0, 0x10 ;  /* 0x0000001000027836 */ /* 0x000fe20000000000 */
[----:B------:R-:W-:Y:S01]  /*31b0*/  SHF.L.U32 R0, R3, R0, RZ ;  /* 0x0000000003007219 */ /* 0x000fe200000006ff */
[----:B--2---:R-:W-:-:S03]  /*31c0*/  ULEA UR6, UR5, UR4, 0x18 ;  /* 0x0000000405067291 */ /* 0x004fc6000f8ec0ff */
[----:B------:R-:W-:-:S04]  /*31d0*/  SHF.L.U32 R3, R7, R2, RZ ;  /* 0x0000000207037219 */ /* 0x000fc800000006ff */
[----:B------:R-:W-:Y:S02]  /*31e0*/  LOP3.LUT R0, R3, R0, RZ, 0xfc, !PT ;  /* 0x0000000003007212 */ /* 0x000fe400078efcff */
[----:B------:R-:W2:Y:S02]  /*31f0*/  LDS R5, [UR6] ;  /* 0x00000006ff057984 */ /* 0x000ea40008000800 */
[C---:B------:R-:W-:Y:S02]  /*3200*/  LOP3.LUT R2, R0.reuse, 0xffff, RZ, 0xc0, !PT ;  /* 0x0000ffff00027812 */ /* 0x040fe400078ec0ff */
[----:B--2---:R-:W-:-:S04]  /*3210*/  LOP3.LUT R3, R0, 0xffff, R5, 0x80, !PT ;  /* 0x0000ffff00037812 */ /* 0x004fc800078e8005 */
[----:B------:R-:W-:-:S13]  /*3220*/  ISETP.NE.AND P0, PT, R3, R2, PT ;  /* 0x000000020300720c */ /* 0x000fda0003f05270 */
[----:B------:R-:W-:Y:S05]  /*3230*/  @P0 BRA `(.L_x_76) ;  /* 0x0000000000500947 */ /* 0x000fea0003800000 */
[----:B------:R-:W-:Y:S02]  /*3240*/  SHF.R.U32.HI R5, RZ, 0x10, R5 ;  /* 0x00000010ff057819 */ /* 0x000fe40000011605 */
[----:B------:R-:W-:-:S04]  /*3250*/  SHF.R.U32.HI R2, RZ, 0x10, R0 ;  /* 0x00000010ff027819 */ /* 0x000fc80000011600 */
[----:B------:R-:W-:-:S04]  /*3260*/  LOP3.LUT R5, R5, R2, RZ, 0xc0, !PT ;  /* 0x0000000205057212 */ /* 0x000fc800078ec0ff */
[----:B------:R-:W-:-:S13]  /*3270*/  ISETP.NE.AND P0, PT, R5, R2, PT ;  /* 0x000000020500720c */ /* 0x000fda0003f05270 */
[----:B------:R-:W-:Y:S05]  /*3280*/  @P0 BRA `(.L_x_77) ;  /* 0x0000000000300947 */ /* 0x000fea0003800000 */
[----:B------:R-:W-:Y:S01]  /*3290*/  R2UR UR4, R0 ;  /* 0x00000000000472ca */ /* 0x000fe200000e0000 */
[----:B------:R-:W-:Y:S01]  /*32a0*/  VOTEU.ANY UR5, UPT, PT ;  /* 0x0000000000057886 */ /* 0x000fe200038e0100 */
[----:B------:R-:W2:Y:S01]  /*32b0*/  S2R R0, SR_LANEID ;  /* 0x0000000000007919 */ /* 0x000ea20000000000 */
[----:B------:R-:W-:-:S10]  /*32c0*/  UFLO.U32 UR5, UR5 ;  /* 0x00000005000572bd */ /* 0x000fd400080e0000 */
[----:B------:R-:W-:-:S06]  /*32d0*/  ULOP3.LUT UR4, URZ, UR4, URZ, 0x33, !UPT ;  /* 0x00000004ff047292 */ /* 0x000fcc000f8e33ff */
[----:B------:R-:W-:-:S04]  /*32e0*/  IMAD.U32 R2, RZ, RZ, UR4 ;  /* 0x00000004ff027e24 */ /* 0x000fc8000f8e00ff */
[----:B------:R-:W3:Y:S02]  /*32f0*/  REDUX UR7, R2 ;  /* 0x00000000020773c4 */ /* 0x000ee40000000000 */
[----:B------:R4:W-:Y:S01]  /*3300*/  UTCATOMSWS.AND URZ, UR4 ;  /* 0x0000000400ff79e3 */ /* 0x0009e20008000000 */
[----:B--2---:R-:W-:Y:S01]  /*3310*/  ISETP.EQ.U32.AND P0, PT, R0, UR5, PT ;  /* 0x0000000500007c0c */ /* 0x004fe2000bf02070 */
[----:B---3--:R-:W-:-:S12]  /*3320*/  IMAD.U32 R0, RZ, RZ, UR7 ;  /* 0x00000007ff007e24 */ /* 0x008fd8000f8e00ff */
[----:B------:R4:W-:Y:S01]  /*3330*/  @P0 ATOMS.AND RZ, [UR6], R0 ;  /* 0x00000000ffff098c */ /* 0x0009e2000a800006 */
[----:B------:R-:W-:Y:S05]  /*3340*/  BRA `(.L_x_75) ;  /* 0x0000000000147947 */ /* 0x000fea0003800000 */
.L_x_77:
[----:B------:R-:W-:-:S07]  /*3350*/  MOV R2, 0x3370 ;  /* 0x0000337000027802 */ /* 0x000fce0000000f00 */
[----:B-1----:R-:W-:Y:S05]  /*3360*/  CALL.REL.NOINC `($__internal_0_$__cuda_sm10x_tcgen05_guardrail_trap_col_being_dealloced_not_returned_by_alloc) ;  /* 0x0000000000447944 */ /* 0x002fea0003c00000 */
[----:B------:R-:W-:Y:S05]  /*3370*/  BRA `(.L_x_75) ;  /* 0x0000000000087947 */ /* 0x000fea0003800000 */
.L_x_76:
[----:B------:R-:W-:-:S07]  /*3380*/  MOV R2, 0x33a0 ;  /* 0x000033a000027802 */ /* 0x000fce0000000f00 */
[----:B-1----:R-:W-:Y:S05]  /*3390*/  CALL.REL.NOINC `($__internal_2_$__cuda_sm10x_tcgen05_guardrail_trap_unallocated_columns_being_dealloced) ;  /* 0x0000000000507944 */ /* 0x002fea0003c00000 */
.L_x_75:
[----:B------:R-:W-:Y:S01]  /*33a0*/  NOP ;  /* 0x0000000000007918 */ /* 0x000fe20000000000 */
[----:B----4-:R-:W-:Y:S05]  /*33b0*/  EXIT ;  /* 0x000000000000794d */ /* 0x010fea0003800000 */
.L_x_60:
[----:B------:R-:W2:Y:S02]  /*33c0*/  SYNCS.PHASECHK.TRANS64.TRYWAIT P0, [UR11+0x60000], RZ ;  /* 0x060000ffff0075a7 */ /* 0x000ea4000800110b */
[----:B--2---:R-:W-:Y:S05]  /*33d0*/  @!P0 BRA `(.L_x_60) ;  /* 0xfffffffc00f88947 */ /* 0x004fea000383ffff */
[----:B------:R-:W-:Y:S05]  /*33e0*/  BRA `(.L_x_78) ;  /* 0xffffffe800487947 */ /* 0x000fea000383ffff */
.L_x_62:
[----:B------:R-:W2:Y:S02]  /*33f0*/  SYNCS.PHASECHK.TRANS64.TRYWAIT P1, [UR11+0x60020], RZ ;  /* 0x060020ffff0075a7 */ /* 0x000ea4000802110b */
[----:B--2---:R-:W-:Y:S05]  /*3400*/  @!P1 BRA `(.L_x_62) ;  /* 0xfffffffc00f89947 */ /* 0x004fea000383ffff */
[----:B------:R-:W-:Y:S05]  /*3410*/  BRA `(.L_x_79) ;  /* 0xffffffec00387947 */ /* 0x000fea000383ffff */
.L_x_63:
[----:B------:R-:W3:Y:S02]  /*3420*/  SYNCS.PHASECHK.TRANS64.TRYWAIT P0, [UR42+0x60000], R3 ;  /* 0x06000003ff0075a7 */ /* 0x000ee4000800112a */
[----:B---3--:R-:W-:Y:S05]  /*3430*/  @!P0 BRA `(.L_x_63) ;  /* 0xfffffffc00f88947 */ /* 0x008fea000383ffff */
[----:B------:R-:W-:Y:S05]  /*3440*/  BRA `(.L_x_80) ;  /* 0xffffffec00c47947 */ /* 0x000fea000383ffff */
.L_x_65:
[----:B------:R-:W3:Y:S02]  /*3450*/  SYNCS.PHASECHK.TRANS64.TRYWAIT P0, [UR42+0x60020], R3 ;  /* 0x06002003ff0075a7 */ /* 0x000ee4000800112a */
[----:B---3--:R-:W-:Y:S05]  /*3460*/  @!P0 BRA `(.L_x_65) ;  /* 0xfffffffc00f88947 */ /* 0x008fea000383ffff */
[----:B------:R-:W-:Y:S05]  /*3470*/  BRA `(.L_x_81) ;  /* 0xfffffff000dc7947 */ /* 0x000fea000383ffff */
        .weak           $__internal_0_$__cuda_sm10x_tcgen05_guardrail_trap_col_being_dealloced_not_returned_by_alloc
        .type           $__internal_0_$__cuda_sm10x_tcgen05_guardrail_trap_col_being_dealloced_not_returned_by_alloc,@function
        .size           $__internal_0_$__cuda_sm10x_tcgen05_guardrail_trap_col_being_dealloced_not_returned_by_alloc,($__internal_1_$__cuda_sm10x_tcgen05_guardrail_trap_phase_invalid_during_alloc - $__internal_0_$__cuda_sm10x_tcgen05_guardrail_trap_col_being_dealloced_not_returned_by_alloc)
$__internal_0_$__cuda_sm10x_tcgen05_guardrail_trap_col_being_dealloced_not_returned_by_alloc:
[----:B------:R-:W-:Y:S05]  /*3480*/  BPT.TRAP 0x1 ;  /* 0x000000040000795c */ /* 0x000fea0000300000 */
[----:B------:R-:W-:-:S04]  /*3490*/  IMAD.MOV.U32 R3, RZ, RZ, 0x0 ;  /* 0x00000000ff037424 */ /* 0x000fc800078e00ff */
[----:B------:R-:W-:Y:S05]  /*34a0*/  RET.REL.NODEC R2 `(gluon_tcgen05) ;  /* 0xffffffc802d47950 */ /* 0x000fea0003c3ffff */
        .weak           $__internal_1_$__cuda_sm10x_tcgen05_guardrail_trap_phase_invalid_during_alloc
        .type           $__internal_1_$__cuda_sm10x_tcgen05_guardrail_trap_phase_invalid_during_alloc,@function
        .size           $__internal_1_$__cuda_sm10x_tcgen05_guardrail_trap_phase_invalid_during_alloc,($__internal_2_$__cuda_sm10x_tcgen05_guardrail_trap_unallocated_columns_being_dealloced - $__internal_1_$__cuda_sm10x_tcgen05_guardrail_trap_phase_invalid_during_alloc)
$__internal_1_$__cuda_sm10x_tcgen05_guardrail_trap_phase_invalid_during_alloc:
[----:B------:R-:W-:Y:S05]  /*34b0*/  BPT.TRAP 0x1 ;  /* 0x000000040000795c */ /* 0x000fea0000300000 */
[----:B------:R-:W-:-:S04]  /*34c0*/  IMAD.MOV.U32 R3, RZ, RZ, 0x0 ;  /* 0x00000000ff037424 */ /* 0x000fc800078e00ff */
[----:B------:R-:W-:Y:S05]  /*34d0*/  RET.REL.NODEC R2 `(gluon_tcgen05) ;  /* 0xffffffc802c87950 */ /* 0x000fea0003c3ffff */
        .weak           $__internal_2_$__cuda_sm10x_tcgen05_guardrail_trap_unallocated_columns_being_dealloced
        .type           $__internal_2_$__cuda_sm10x_tcgen05_guardrail_trap_unallocated_columns_being_dealloced,@function
        .size           $__internal_2_$__cuda_sm10x_tcgen05_guardrail_trap_unallocated_columns_being_dealloced,(.L_x_85 - $__internal_2_$__cuda_sm10x_tcgen05_guardrail_trap_unallocated_columns_being_dealloced)
$__internal_2_$__cuda_sm10x_tcgen05_guardrail_trap_unallocated_columns_being_dealloced:
[----:B------:R-:W-:Y:S05]  /*34e0*/  BPT.TRAP 0x1 ;  /* 0x000000040000795c */ /* 0x000fea0000300000 */
[----:B------:R-:W-:-:S04]  /*34f0*/  IMAD.MOV.U32 R3, RZ, RZ, 0x0 ;  /* 0x00000000ff037424 */ /* 0x000fc800078e00ff */
[----:B------:R-:W-:Y:S05]  /*3500*/  RET.REL.NODEC R2 `(gluon_tcgen05) ;  /* 0xffffffc802bc7950 */ /* 0x000fea0003c3ffff */
.L_x_82:
[----:B------:R-:W-:-:S00]  /*3510*/  BRA `(.L_x_82) ;  /* 0xfffffffc00fc7947 */ /* 0x000fc0000383ffff */
[----:B------:R-:W-:-:S00]  /*3520*/  NOP ;  /* 0x0000000000007918 */ /* 0x000fc00000000000 */
        /* <DEDUP_REMOVED lines=13> */
.L_x_85:


//--------------------- .nv.shared.gluon_tcgen05  --------------------------
	.section	.nv.shared.gluon_tcgen05,"aw",@nobits
	.sectionflags	@""
	.align	16
	.zero		1024


//--------------------- .nv.shared.reserved.0     --------------------------
	.section	.nv.shared.reserved.0,"aw",@nobits
	.align	8
	.weak		__nv_reservedSMEM_offset_0_alias
	.size		__nv_reservedSMEM_offset_0_alias, 0, 64
	.other		__nv_reservedSMEM_offset_0_alias,@"STO_CUDA_RESERVED_SHARED STV_DEFAULT"
__nv_reservedSMEM_offset_0_alias:
	.zero		0
.nv.shared.reserved.0:
	.zero		64
	.weak		__nv_reservedSMEM_allocation_phase
	.type		__nv_reservedSMEM_allocation_phase,@object
	.size		__nv_reservedSMEM_allocation_phase,(.L_0 - __nv_reservedSMEM_allocation_phase)
__nv_reservedSMEM_allocation_phase:
	.zero		1
.L_0:
	.zero		7
	.weak		__nv_reservedSMEM_devtool_atexit_pc
	.type		__nv_reservedSMEM_devtool_atexit_pc,@object
	.size		__nv_reservedSMEM_devtool_atexit_pc,(__nv_reservedSMEM_allocation_mask - __nv_reservedSMEM_devtool_atexit_pc)
__nv_reservedSMEM_devtool_atexit_pc:
	.zero		8
	.weak		__nv_reservedSMEM_allocation_mask
	.type		__nv_reservedSMEM_allocation_mask,@object
	.size		__nv_reservedSMEM_allocation_mask,(.L_2 - __nv_reservedSMEM_allocation_mask)
__nv_reservedSMEM_allocation_mask:
	.zero		4
.L_2:


//--------------------- .nv.constant0.gluon_tcgen05 --------------------------
	.section	.nv.constant0.gluon_tcgen05,"a",@progbits
	.sectionflags	@""
	.align	4
.nv.constant0.gluon_tcgen05:
	.zero		976


//--------------------- SYMBOLS --------------------------

	.type		.nv.reservedSmem.offset0,@object
	.size		.nv.reservedSmem.offset0,0x4
	.type		.nv.reservedSmem.cap,@object
	.size		.nv.reservedSmem.cap,0x4
